	.target	sm_90a

	.elftype	@"ET_EXEC"


//--------------------- .note.nv.tkinfo           --------------------------
	.section	.note.nv.tkinfo,"",@"SHT_NOTE"
	.sectionflags	@"SHF_NOTE_NV_TKINFO"
	.tkinfo
        /*0018*/ 	.word	0x00000002
        /*0030*/ 	.string	""
        /*0030*/ 	.string	"ptxas"
        /*0030*/ 	.string	"Cuda compilation tools, release 13.0, V13.0.88"
        /*0030*/ 	.string	"Build cuda_13.0.r13.0/compiler.36424714_0"
        /*0030*/ 	.string	"-arch sm_90a -m 64 "



//--------------------- .note.nv.cuinfo           --------------------------
	.section	.note.nv.cuinfo,"",@"SHT_NOTE"
	.sectionflags	@"SHF_NOTE_NV_CUINFO"
        /*0018*/ 	.short	0x0002
        /*001a*/ 	.short	0x005a
        /*001c*/ 	.short	0x0082
	.zero		2


//--------------------- .nv.info                  --------------------------
	.section	.nv.info,"",@"SHT_CUDA_INFO"
	.align	4


	//----- nvinfo : EIATTR_REGCOUNT
	.align		4
        /*0000*/ 	.byte	0x04, 0x2f
        /*0002*/ 	.short	(.L_15 - .L_14)
	.align		4
.L_14:
        /*0004*/ 	.word	index@(_ZN7cutlass13device_kernelINS_4gemm6kernel13GemmUniversalIN4cute5tupleIJiiiiEEENS1_10collective13CollectiveMmaINS1_34MainloopSm90TmaGmmaWarpSpecializedILi5ENS5_IJNS4_1CILi1EEESB_SB_EEENS1_32KernelTmaWarpSpecializedPingpongEEENS5_IJNSA_ILi64EEENSA_ILi96EEENSA_ILi256EEEEEEaNS5_IJlSB_lEEEaSJ_NS4_8TiledMMAINS4_8MMA_AtomIJNS4_4SM904GMMA26MMA_64x96x32_S32S8S8_SS_TNEEEENS4_6LayoutISC_NS5_IJNSA_ILi0EEESR_SR_EEEEENS5_IJNS4_10UnderscoreESU_SU_EEEEENS4_13SM90_TMA_LOADENS4_14ComposedLayoutINS4_7SwizzleILi3ELi4ELi3EEENS4_18smem_ptr_flag_bitsILi8EEENSQ_INS5_IJNSA_ILi8EEENSA_ILi128EEEEEENS5_IJS14_SB_EEEEEEEvNS4_8identityESX_S18_vS19_EENS_8epilogue10collective6detail29Sm90TmaWarpSpecializedAdapterINS1C_15DefaultEpilogueIaSJ_SJ_NS1B_6thread17LinearCombinationIaLi1EiiLNS1G_9ScaleType4KindE0ELNS_15FloatRoundStyleE2EaEENS1_15EpilogueDefaultEEEEEvvEEEEvNT_6ParamsE)
        /*0008*/ 	.word	0x000000a8


	//----- nvinfo : EIATTR_FRAME_SIZE
	.align		4
.L_15:
        /*000c*/ 	.byte	0x04, 0x11
        /*000e*/ 	.short	(.L_17 - .L_16)
	.align		4
.L_16:
        /*0010*/ 	.word	index@(_ZN7cutlass13device_kernelINS_4gemm6kernel13GemmUniversalIN4cute5tupleIJiiiiEEENS1_10collective13CollectiveMmaINS1_34MainloopSm90TmaGmmaWarpSpecializedILi5ENS5_IJNS4_1CILi1EEESB_SB_EEENS1_32KernelTmaWarpSpecializedPingpongEEENS5_IJNSA_ILi64EEENSA_ILi96EEENSA_ILi256EEEEEEaNS5_IJlSB_lEEEaSJ_NS4_8TiledMMAINS4_8MMA_AtomIJNS4_4SM904GMMA26MMA_64x96x32_S32S8S8_SS_TNEEEENS4_6LayoutISC_NS5_IJNSA_ILi0EEESR_SR_EEEEENS5_IJNS4_10UnderscoreESU_SU_EEEEENS4_13SM90_TMA_LOADENS4_14ComposedLayoutINS4_7SwizzleILi3ELi4ELi3EEENS4_18smem_ptr_flag_bitsILi8EEENSQ_INS5_IJNSA_ILi8EEENSA_ILi128EEEEEENS5_IJS14_SB_EEEEEEEvNS4_8identityESX_S18_vS19_EENS_8epilogue10collective6detail29Sm90TmaWarpSpecializedAdapterINS1C_15DefaultEpilogueIaSJ_SJ_NS1B_6thread17LinearCombinationIaLi1EiiLNS1G_9ScaleType4KindE0ELNS_15FloatRoundStyleE2EaEENS1_15EpilogueDefaultEEEEEvvEEEEvNT_6ParamsE)
        /*0014*/ 	.word	0x00000008


	//----- nvinfo : EIATTR_MIN_STACK_SIZE
	.align		4
.L_17:
        /*0018*/ 	.byte	0x04, 0x12
        /*001a*/ 	.short	(.L_19 - .L_18)
	.align		4
.L_18:
        /*001c*/ 	.word	index@(_ZN7cutlass13device_kernelINS_4gemm6kernel13GemmUniversalIN4cute5tupleIJiiiiEEENS1_10collective13CollectiveMmaINS1_34MainloopSm90TmaGmmaWarpSpecializedILi5ENS5_IJNS4_1CILi1EEESB_SB_EEENS1_32KernelTmaWarpSpecializedPingpongEEENS5_IJNSA_ILi64EEENSA_ILi96EEENSA_ILi256EEEEEEaNS5_IJlSB_lEEEaSJ_NS4_8TiledMMAINS4_8MMA_AtomIJNS4_4SM904GMMA26MMA_64x96x32_S32S8S8_SS_TNEEEENS4_6LayoutISC_NS5_IJNSA_ILi0EEESR_SR_EEEEENS5_IJNS4_10UnderscoreESU_SU_EEEEENS4_13SM90_TMA_LOADENS4_14ComposedLayoutINS4_7SwizzleILi3ELi4ELi3EEENS4_18smem_ptr_flag_bitsILi8EEENSQ_INS5_IJNSA_ILi8EEENSA_ILi128EEEEEENS5_IJS14_SB_EEEEEEEvNS4_8identityESX_S18_vS19_EENS_8epilogue10collective6detail29Sm90TmaWarpSpecializedAdapterINS1C_15DefaultEpilogueIaSJ_SJ_NS1B_6thread17LinearCombinationIaLi1EiiLNS1G_9ScaleType4KindE0ELNS_15FloatRoundStyleE2EaEENS1_15EpilogueDefaultEEEEEvvEEEEvNT_6ParamsE)
        /*0020*/ 	.word	0x00000008
.L_19:


//--------------------- .nv.compat                --------------------------
	.section	.nv.compat,"",@"SHT_CUDA_COMPAT_INFO"
	.align	4
        /*0000*/ 	.byte	0x02, 0x09, 0x01, 0x00, 0x02, 0x02, 0x04, 0x00, 0x02, 0x05, 0x05, 0x00, 0x03, 0x07, 0x01, 0x01
        /*0010*/ 	.byte	0x02, 0x03, 0x01, 0x00, 0x02, 0x06, 0x01, 0x00, 0x04, 0x0b, 0x08, 0x00, 0x00, 0x00, 0x00, 0x00
        /*0020*/ 	.byte	0x00, 0x00, 0x00, 0x00


//--------------------- .nv.info._ZN7cutlass13device_kernelINS_4gemm6kernel13GemmUniversalIN4cute5tupleIJiiiiEEENS1_10collective13CollectiveMmaINS1_34MainloopSm90TmaGmmaWarpSpecializedILi5ENS5_IJNS4_1CILi1EEESB_SB_EEENS1_32KernelTmaWarpSpecializedPingpongEEENS5_IJNSA_ILi64EEENSA_ILi96EEENSA_ILi256EEEEEEaNS5_IJlSB_lEEEaSJ_NS4_8TiledMMAINS4_8MMA_AtomIJNS4_4SM904GMMA26MMA_64x96x32_S32S8S8_SS_TNEEEENS4_6LayoutISC_NS5_IJNSA_ILi0EEESR_SR_EEEEENS5_IJNS4_10UnderscoreESU_SU_EEEEENS4_13SM90_TMA_LOADENS4_14ComposedLayoutINS4_7SwizzleILi3ELi4ELi3EEENS4_18smem_ptr_flag_bitsILi8EEENSQ_INS5_IJNSA_ILi8EEENSA_ILi128EEEEEENS5_IJS14_SB_EEEEEEEvNS4_8identityESX_S18_vS19_EENS_8epilogue10collective6detail29Sm90TmaWarpSpecializedAdapterINS1C_15DefaultEpilogueIaSJ_SJ_NS1B_6thread17LinearCombinationIaLi1EiiLNS1G_9ScaleType4KindE0ELNS_15FloatRoundStyleE2EaEENS1_15EpilogueDefaultEEEEEvvEEEEvNT_6ParamsE --------------------------
	.section	.nv.info._ZN7cutlass13device_kernelINS_4gemm6kernel13GemmUniversalIN4cute5tupleIJiiiiEEENS1_10collective13CollectiveMmaINS1_34MainloopSm90TmaGmmaWarpSpecializedILi5ENS5_IJNS4_1CILi1EEESB_SB_EEENS1_32KernelTmaWarpSpecializedPingpongEEENS5_IJNSA_ILi64EEENSA_ILi96EEENSA_ILi256EEEEEEaNS5_IJlSB_lEEEaSJ_NS4_8TiledMMAINS4_8MMA_AtomIJNS4_4SM904GMMA26MMA_64x96x32_S32S8S8_SS_TNEEEENS4_6LayoutISC_NS5_IJNSA_ILi0EEESR_SR_EEEEENS5_IJNS4_10UnderscoreESU_SU_EEEEENS4_13SM90_TMA_LOADENS4_14ComposedLayoutINS4_7SwizzleILi3ELi4ELi3EEENS4_18smem_ptr_flag_bitsILi8EEENSQ_INS5_IJNSA_ILi8EEENSA_ILi128EEEEEENS5_IJS14_SB_EEEEEEEvNS4_8identityESX_S18_vS19_EENS_8epilogue10collective6detail29Sm90TmaWarpSpecializedAdapterINS1C_15DefaultEpilogueIaSJ_SJ_NS1B_6thread17LinearCombinationIaLi1EiiLNS1G_9ScaleType4KindE0ELNS_15FloatRoundStyleE2EaEENS1_15EpilogueDefaultEEEEEvvEEEEvNT_6ParamsE,"",@"SHT_CUDA_INFO"
	.sectionflags	@""
	.align	4


	//----- nvinfo : EIATTR_CUDA_API_VERSION
	.align		4
        /*0000*/ 	.byte	0x04, 0x37
        /*0002*/ 	.short	(.L_21 - .L_20)
.L_20:
        /*0004*/ 	.word	0x00000082


	//----- nvinfo : EIATTR_KPARAM_INFO
	.align		4
.L_21:
        /*0008*/ 	.byte	0x04, 0x17
        /*000a*/ 	.short	(.L_23 - .L_22)
.L_22:
        /*000c*/ 	.word	0x00000000
        /*0010*/ 	.short	0x0000
        /*0012*/ 	.short	0x0070
        /*0014*/ 	.byte	0x00, 0xf0, 0x01, 0x10


	//----- nvinfo : EIATTR_SPARSE_MMA_MASK
	.align		4
.L_23:
        /*0018*/ 	.byte	0x03, 0x50
        /*001a*/ 	.short	0x0000


	//----- nvinfo : EIATTR_MAXREG_COUNT
	.align		4
        /*001c*/ 	.byte	0x03, 0x1b
        /*001e*/ 	.short	0x00a8


	//----- nvinfo : EIATTR_NUM_BARRIERS
	.align		4
        /*0020*/ 	.byte	0x02, 0x4c
        /*0022*/ 	.byte	0x01
	.zero		1


	//----- nvinfo : EIATTR_EXTERNS
	.align		4
        /*0024*/ 	.byte	0x04, 0x0f
        /*0026*/ 	.short	(.L_25 - .L_24)


	//   ....[0]....
	.align		4
.L_24:
        /*0028*/ 	.word	index@(__assertfail)


	//----- nvinfo : EIATTR_ANNOTATIONS
	.align		4
.L_25:
        /*002c*/ 	.byte	0x04, 0x55
        /*002e*/ 	.short	(.L_27 - .L_26)


	//   ....[0]....
.L_26:
        /*0030*/ 	.word	0x00000001
        /*0034*/ 	.byte	0xf0, 0x0a, 0x00, 0x00, 0x01, 0x00, 0x00, 0x00, 0x10, 0x12, 0x00, 0x00, 0x01, 0x00, 0x00, 0x00
        /*0044*/ 	.byte	0x10, 0x4b, 0x00, 0x00, 0x01, 0x00, 0x00, 0x00, 0x90, 0x57, 0x00, 0x00


	//----- nvinfo : EIATTR_MERCURY_ISA_VERSION
	.align		4
.L_27:
        /*0050*/ 	.byte	0x03, 0x5f
        /*0052*/ 	.short	0x0101


	//----- nvinfo : EIATTR_INT_WARP_WIDE_INSTR_OFFSETS
	.align		4
        /*0054*/ 	.byte	0x04, 0x31
        /*0056*/ 	.short	(.L_29 - .L_28)


	//   ....[0]....
.L_28:
        /*0058*/ 	.word	0x00000450


	//   ....[1]....
        /*005c*/ 	.word	0x00000470


	//   ....[2]....
        /*0060*/ 	.word	0x000004f0


	//   ....[3]....
        /*0064*/ 	.word	0x00000500


	//   ....[4]....
        /*0068*/ 	.word	0x00000510


	//   ....[5]....
        /*006c*/ 	.word	0x00000530


	//   ....[6]....
        /*0070*/ 	.word	0x00000580


	//   ....[7]....
        /*0074*/ 	.word	0x000005a0


	//----- nvinfo : EIATTR_COOP_GROUP_MASK_REGIDS
	.align		4
.L_29:
        /*0078*/ 	.byte	0x04, 0x29
        /*007a*/ 	.short	(.L_31 - .L_30)


	//   ....[0]....
.L_30:
        /*007c*/ 	.word	0xffffffff


	//   ....[1]....
        /*0080*/ 	.word	0xffffffff


	//   ....[2]....
        /*0084*/ 	.word	0xffffffff


	//   ....[3]....
        /*0088*/ 	.word	0xffffffff


	//   ....[4]....
        /*008c*/ 	.word	0xffffffff


	//   ....[5]....
        /*0090*/ 	.word	0xffffffff


	//----- nvinfo : EIATTR_COOP_GROUP_INSTR_OFFSETS
	.align		4
.L_31:
        /*0094*/ 	.byte	0x04, 0x28
        /*0096*/ 	.short	(.L_33 - .L_32)


	//   ....[0]....
.L_32:
        /*0098*/ 	.word	0x00000070


	//   ....[1]....
        /*009c*/ 	.word	0x00000080


	//   ....[2]....
        /*00a0*/ 	.word	0x00000140


	//   ....[3]....
        /*00a4*/ 	.word	0x000002f0


	//   ....[4]....
        /*00a8*/ 	.word	0x00000330


	//   ....[5]....
        /*00ac*/ 	.word	0x00000370


	//----- nvinfo : EIATTR_REG_RECONFIG
	.align		4
.L_33:
        /*00b0*/ 	.byte	0x01, 0x54
	.zero		2


	//----- nvinfo : EIATTR_SYSCALL_OFFSETS
	.align		4
        /*00b4*/ 	.byte	0x04, 0x46
        /*00b6*/ 	.short	(.L_35 - .L_34)


	//   ....[0]....
.L_34:
        /*00b8*/ 	.word	0x000016d0


	//----- nvinfo : EIATTR_MBARRIER_INSTR_OFFSETS
	.align		4
.L_35:
        /*00bc*/ 	.byte	0x04, 0x39
        /*00be*/ 	.short	(.L_37 - .L_36)


	//   ....[0]....
.L_36:
        /*00c0*/ 	.word	0x00000240
        /*00c4*/ 	.word	0x000000ff
        /*00c8*/ 	.word	0x00000000
        /*00cc*/ 	.short	0x0100
        /*00ce*/ 	.byte	0x08
	.zero		1


	//   ....[1]....
        /*00d0*/ 	.word	0x00000250
        /*00d4*/ 	.word	0x000000ff
        /*00d8*/ 	.word	0x00000028
        /*00dc*/ 	.short	0x0100
        /*00de*/ 	.byte	0x08
	.zero		1


	//   ....[2]....
        /*00e0*/ 	.word	0x00000260
        /*00e4*/ 	.word	0x000000ff
        /*00e8*/ 	.word	0x00000008
        /*00ec*/ 	.short	0x0100
        /*00ee*/ 	.byte	0x08
	.zero		1


	//   ....[3]....
        /*00f0*/ 	.word	0x00000270
        /*00f4*/ 	.word	0x000000ff
        /*00f8*/ 	.word	0x00000030
        /*00fc*/ 	.short	0x0100
        /*00fe*/ 	.byte	0x08
	.zero		1


	//   ....[4]....
        /*0100*/ 	.word	0x00000280
        /*0104*/ 	.word	0x000000ff
        /*0108*/ 	.word	0x00000010
        /*010c*/ 	.short	0x0100
        /*010e*/ 	.byte	0x08
	.zero		1


	//   ....[5]....
        /*0110*/ 	.word	0x00000290
        /*0114*/ 	.word	0x000000ff
        /*0118*/ 	.word	0x00000038
        /*011c*/ 	.short	0x0100
        /*011e*/ 	.byte	0x08
	.zero		1


	//   ....[6]....
        /*0120*/ 	.word	0x000002a0
        /*0124*/ 	.word	0x000000ff
        /*0128*/ 	.word	0x00000018
        /*012c*/ 	.short	0x0100
        /*012e*/ 	.byte	0x08
	.zero		1


	//   ....[7]....
        /*0130*/ 	.word	0x000002b0
        /*0134*/ 	.word	0x000000ff
        /*0138*/ 	.word	0x00000040
        /*013c*/ 	.short	0x0100
        /*013e*/ 	.byte	0x08
	.zero		1


	//   ....[8]....
        /*0140*/ 	.word	0x000002c0
        /*0144*/ 	.word	0x000000ff
        /*0148*/ 	.word	0x00000020
        /*014c*/ 	.short	0x0100
        /*014e*/ 	.byte	0x08
	.zero		1


	//   ....[9]....
        /*0150*/ 	.word	0x000002d0
        /*0154*/ 	.word	0x000000ff
        /*0158*/ 	.word	0x00000048
        /*015c*/ 	.short	0x0100
        /*015e*/ 	.byte	0x08
	.zero		1


	//   ....[10]....
        /*0160*/ 	.word	0x000005e0
        /*0164*/ 	.word	0x000000ff
        /*0168*/ 	.word	0x00000080
        /*016c*/ 	.short	0x0100
        /*016e*/ 	.byte	0x08
	.zero		1


	//   ....[11]....
        /*0170*/ 	.word	0x00000650
        /*0174*/ 	.word	0x000000ff
        /*0178*/ 	.word	0x00000088
        /*017c*/ 	.short	0x0100
        /*017e*/ 	.byte	0x08
	.zero		1


	//   ....[12]....
        /*0180*/ 	.word	0x00000670
        /*0184*/ 	.word	0x000000ff
        /*0188*/ 	.word	0x00000060
        /*018c*/ 	.short	0x0100
        /*018e*/ 	.byte	0x09
	.zero		1


	//   ....[13]....
        /*0190*/ 	.word	0x00000680
        /*0194*/ 	.word	0x000000ff
        /*0198*/ 	.word	0x00000068
        /*019c*/ 	.short	0x0100
        /*019e*/ 	.byte	0x09
	.zero		1


	//   ....[14]....
        /*01a0*/ 	.word	0x00000690
        /*01a4*/ 	.word	0x000000ff
        /*01a8*/ 	.word	0x00000070
        /*01ac*/ 	.short	0x0100
        /*01ae*/ 	.byte	0x09
	.zero		1


	//   ....[15]....
        /*01b0*/ 	.word	0x000006a0
        /*01b4*/ 	.word	0x000000ff
        /*01b8*/ 	.word	0x00000078
        /*01bc*/ 	.short	0x0100
        /*01be*/ 	.byte	0x09
	.zero		1


	//   ....[16]....
        /*01c0*/ 	.word	0x00001590
        /*01c4*/ 	.word	0x000000ff
        /*01c8*/ 	.word	0xfffffff8
        /*01cc*/ 	.short	0x010a
        /*01ce*/ 	.byte	0x2b
	.zero		1


	//   ....[17]....
        /*01d0*/ 	.word	0x00001760
        /*01d4*/ 	.word	0x00000003
        /*01d8*/ 	.word	0x00000000
        /*01dc*/ 	.short	0x010a
        /*01de*/ 	.byte	0x3f
	.zero		1


	//   ....[18]....
        /*01e0*/ 	.word	0x000017a0
        /*01e4*/ 	.word	0x00000003
        /*01e8*/ 	.word	0x00000000
        /*01ec*/ 	.short	0x010a
        /*01ee*/ 	.byte	0x3f
	.zero		1


	//   ....[19]....
        /*01f0*/ 	.word	0x00001c60
        /*01f4*/ 	.word	0x000000ff
        /*01f8*/ 	.word	0x00000000
        /*01fc*/ 	.short	0x010a
        /*01fe*/ 	.byte	0x04
	.zero		1


	//   ....[20]....
        /*0200*/ 	.word	0x00001ca0
        /*0204*/ 	.word	0x000000ff
        /*0208*/ 	.word	0x00000000
        /*020c*/ 	.short	0x010a
        /*020e*/ 	.byte	0x04
	.zero		1


	//   ....[21]....
        /*0210*/ 	.word	0x000020c0
        /*0214*/ 	.word	0x000000ff
        /*0218*/ 	.word	0x00000000
        /*021c*/ 	.short	0x0101
        /*021e*/ 	.byte	0x04
	.zero		1


	//   ....[22]....
        /*0220*/ 	.word	0x000021c0
        /*0224*/ 	.word	0x00000003
        /*0228*/ 	.word	0x00000000
        /*022c*/ 	.short	0x0101
        /*022e*/ 	.byte	0x30
	.zero		1


	//   ....[23]....
        /*0230*/ 	.word	0x00002290
        /*0234*/ 	.word	0x000000ff
        /*0238*/ 	.word	0x00000000
        /*023c*/ 	.short	0x0101
        /*023e*/ 	.byte	0x06
	.zero		1


	//   ....[24]....
        /*0240*/ 	.word	0x00002300
        /*0244*/ 	.word	0x000000ff
        /*0248*/ 	.word	0x00000008
        /*024c*/ 	.short	0x010a
        /*024e*/ 	.byte	0x2b
	.zero		1


	//   ....[25]....
        /*0250*/ 	.word	0x00004b50
        /*0254*/ 	.word	0x00000000
        /*0258*/ 	.word	0x00000000
        /*025c*/ 	.short	0x0101
        /*025e*/ 	.byte	0x30
	.zero		1


	//   ....[26]....
        /*0260*/ 	.word	0x00005440
        /*0264*/ 	.word	0x0000000b
        /*0268*/ 	.word	0x00000028
        /*026c*/ 	.short	0x010a
        /*026e*/ 	.byte	0x3f
	.zero		1


	//   ....[27]....
        /*0270*/ 	.word	0x000058c0
        /*0274*/ 	.word	0x00000006
        /*0278*/ 	.word	0x00000088
        /*027c*/ 	.short	0x0101
        /*027e*/ 	.byte	0x3f
	.zero		1


	//   ....[28]....
        /*0280*/ 	.word	0x00005fe0
        /*0284*/ 	.word	0x00000007
        /*0288*/ 	.word	0x00000000
        /*028c*/ 	.short	0x010a
        /*028e*/ 	.byte	0x3f
	.zero		1


	//   ....[29]....
        /*0290*/ 	.word	0x00006060
        /*0294*/ 	.word	0x00000006
        /*0298*/ 	.word	0x00000000
        /*029c*/ 	.short	0x010a
        /*029e*/ 	.byte	0x3f
	.zero		1


	//   ....[30]....
        /*02a0*/ 	.word	0x000060f0
        /*02a4*/ 	.word	0x00000007
        /*02a8*/ 	.word	0x00000000
        /*02ac*/ 	.short	0x010a
        /*02ae*/ 	.byte	0x3f
	.zero		1


	//   ....[31]....
        /*02b0*/ 	.word	0x00006180
        /*02b4*/ 	.word	0x00000006
        /*02b8*/ 	.word	0x00000000
        /*02bc*/ 	.short	0x010a
        /*02be*/ 	.byte	0x3f
	.zero		1


	//   ....[32]....
        /*02c0*/ 	.word	0x00006210
        /*02c4*/ 	.word	0x00000005
        /*02c8*/ 	.word	0x00000000
        /*02cc*/ 	.short	0x010a
        /*02ce*/ 	.byte	0x3f
	.zero		1


	//   ....[33]....
        /*02d0*/ 	.word	0x00006280
        /*02d4*/ 	.word	0x00000003
        /*02d8*/ 	.word	0xfffffff8
        /*02dc*/ 	.short	0x010a
        /*02de*/ 	.byte	0x3f
	.zero		1


	//   ....[34]....
        /*02e0*/ 	.word	0x000062d0
        /*02e4*/ 	.word	0x00000003
        /*02e8*/ 	.word	0x00000000
        /*02ec*/ 	.short	0x010a
        /*02ee*/ 	.byte	0x3f
	.zero		1


	//   ....[35]....
        /*02f0*/ 	.word	0x00006330
        /*02f4*/ 	.word	0x00000004
        /*02f8*/ 	.word	0x00000000
        /*02fc*/ 	.short	0x010a
        /*02fe*/ 	.byte	0x3f
	.zero		1


	//   ....[36]....
        /*0300*/ 	.word	0x00006390
        /*0304*/ 	.word	0x00000004
        /*0308*/ 	.word	0x00000008
        /*030c*/ 	.short	0x010a
        /*030e*/ 	.byte	0x3f
	.zero		1


	//   ....[37]....
        /*0310*/ 	.word	0x00006460
        /*0314*/ 	.word	0x0000000b
        /*0318*/ 	.word	0x00000028
        /*031c*/ 	.short	0x010a
        /*031e*/ 	.byte	0x3f
	.zero		1


	//   ....[38]....
        /*0320*/ 	.word	0x00006530
        /*0324*/ 	.word	0x00000007
        /*0328*/ 	.word	0x00000000
        /*032c*/ 	.short	0x010a
        /*032e*/ 	.byte	0x3f
	.zero		1


	//   ....[39]....
        /*0330*/ 	.word	0x00006580
        /*0334*/ 	.word	0x00000006
        /*0338*/ 	.word	0x00000000
        /*033c*/ 	.short	0x010a
        /*033e*/ 	.byte	0x3f
	.zero		1


	//   ....[40]....
        /*0340*/ 	.word	0x000065d0
        /*0344*/ 	.word	0x00000007
        /*0348*/ 	.word	0x00000000
        /*034c*/ 	.short	0x010a
        /*034e*/ 	.byte	0x3f
	.zero		1


	//   ....[41]....
        /*0350*/ 	.word	0x00006620
        /*0354*/ 	.word	0x00000006
        /*0358*/ 	.word	0x00000000
        /*035c*/ 	.short	0x010a
        /*035e*/ 	.byte	0x3f
	.zero		1


	//----- nvinfo : EIATTR_NUM_MBARRIERS
	.align		4
.L_37:
        /*0360*/ 	.byte	0x03, 0x38
        /*0362*/ 	.short	0x0010


	//----- nvinfo : EIATTR_EXIT_INSTR_OFFSETS
	.align		4
        /*0364*/ 	.byte	0x04, 0x1c
        /*0366*/ 	.short	(.L_39 - .L_38)


	//   ....[0]....
.L_38:
        /*0368*/ 	.word	0x000011a0


	//   ....[1]....
        /*036c*/ 	.word	0x00001200


	//   ....[2]....
        /*0370*/ 	.word	0x00005170


	//   ....[3]....
        /*0374*/ 	.word	0x000051a0


	//   ....[4]....
        /*0378*/ 	.word	0x00006260


	//----- nvinfo : EIATTR_MAX_THREADS
	.align		4
.L_39:
        /*037c*/ 	.byte	0x04, 0x05
        /*037e*/ 	.short	(.L_41 - .L_40)
.L_40:
        /*0380*/ 	.word	0x00000180
        /*0384*/ 	.word	0x00000001
        /*0388*/ 	.word	0x00000001


	//----- nvinfo : EIATTR_CRS_STACK_SIZE
	.align		4
.L_41:
        /*038c*/ 	.byte	0x04, 0x1e
        /*038e*/ 	.short	(.L_43 - .L_42)
.L_42:
        /*0390*/ 	.word	0x00000000


	//----- nvinfo : EIATTR_CBANK_PARAM_SIZE
	.align		4
.L_43:
        /*0394*/ 	.byte	0x03, 0x19
        /*0396*/ 	.short	0x0470


	//----- nvinfo : EIATTR_PARAM_CBANK
	.align		4
        /*0398*/ 	.byte	0x04, 0x0a
        /*039a*/ 	.short	(.L_45 - .L_44)
	.align		4
.L_44:
        /*039c*/ 	.word	index@(.nv.constant0._ZN7cutlass13device_kernelINS_4gemm6kernel13GemmUniversalIN4cute5tupleIJiiiiEEENS1_10collective13CollectiveMmaINS1_34MainloopSm90TmaGmmaWarpSpecializedILi5ENS5_IJNS4_1CILi1EEESB_SB_EEENS1_32KernelTmaWarpSpecializedPingpongEEENS5_IJNSA_ILi64EEENSA_ILi96EEENSA_ILi256EEEEEEaNS5_IJlSB_lEEEaSJ_NS4_8TiledMMAINS4_8MMA_AtomIJNS4_4SM904GMMA26MMA_64x96x32_S32S8S8_SS_TNEEEENS4_6LayoutISC_NS5_IJNSA_ILi0EEESR_SR_EEEEENS5_IJNS4_10UnderscoreESU_SU_EEEEENS4_13SM90_TMA_LOADENS4_14ComposedLayoutINS4_7SwizzleILi3ELi4ELi3EEENS4_18smem_ptr_flag_bitsILi8EEENSQ_INS5_IJNSA_ILi8EEENSA_ILi128EEEEEENS5_IJS14_SB_EEEEEEEvNS4_8identityESX_S18_vS19_EENS_8epilogue10collective6detail29Sm90TmaWarpSpecializedAdapterINS1C_15DefaultEpilogueIaSJ_SJ_NS1B_6thread17LinearCombinationIaLi1EiiLNS1G_9ScaleType4KindE0ELNS_15FloatRoundStyleE2EaEENS1_15EpilogueDefaultEEEEEvvEEEEvNT_6ParamsE)
        /*03a0*/ 	.short	0x0210
        /*03a2*/ 	.short	0x0470


	//----- nvinfo : EIATTR_SW_WAR
	.align		4
.L_45:
        /*03a4*/ 	.byte	0x04, 0x36
        /*03a6*/ 	.short	(.L_47 - .L_46)
.L_46:
        /*03a8*/ 	.word	0x00000008
.L_47:


//--------------------- .nv.callgraph             --------------------------
	.section	.nv.callgraph,"",@"SHT_CUDA_CALLGRAPH"
	.align	4
	.sectionentsize	8
	.align		4
        /*0000*/ 	.word	0x00000000
	.align		4
        /*0004*/ 	.word	0xffffffff
	.align		4
        /*0008*/ 	.word	index@(_ZN7cutlass13device_kernelINS_4gemm6kernel13GemmUniversalIN4cute5tupleIJiiiiEEENS1_10collective13CollectiveMmaINS1_34MainloopSm90TmaGmmaWarpSpecializedILi5ENS5_IJNS4_1CILi1EEESB_SB_EEENS1_32KernelTmaWarpSpecializedPingpongEEENS5_IJNSA_ILi64EEENSA_ILi96EEENSA_ILi256EEEEEEaNS5_IJlSB_lEEEaSJ_NS4_8TiledMMAINS4_8MMA_AtomIJNS4_4SM904GMMA26MMA_64x96x32_S32S8S8_SS_TNEEEENS4_6LayoutISC_NS5_IJNSA_ILi0EEESR_SR_EEEEENS5_IJNS4_10UnderscoreESU_SU_EEEEENS4_13SM90_TMA_LOADENS4_14ComposedLayoutINS4_7SwizzleILi3ELi4ELi3EEENS4_18smem_ptr_flag_bitsILi8EEENSQ_INS5_IJNSA_ILi8EEENSA_ILi128EEEEEENS5_IJS14_SB_EEEEEEEvNS4_8identityESX_S18_vS19_EENS_8epilogue10collective6detail29Sm90TmaWarpSpecializedAdapterINS1C_15DefaultEpilogueIaSJ_SJ_NS1B_6thread17LinearCombinationIaLi1EiiLNS1G_9ScaleType4KindE0ELNS_15FloatRoundStyleE2EaEENS1_15EpilogueDefaultEEEEEvvEEEEvNT_6ParamsE)
	.align		4
        /*000c*/ 	.word	index@(__assertfail)
	.align		4
        /*0010*/ 	.word	0x00000000
	.align		4
        /*0014*/ 	.word	0xfffffffe
	.align		4
        /*0018*/ 	.word	0x00000000
	.align		4
        /*001c*/ 	.word	0xfffffffd
	.align		4
        /*0020*/ 	.word	0x00000000
	.align		4
        /*0024*/ 	.word	0xfffffffc


//--------------------- .nv.constant4             --------------------------
	.section	.nv.constant4,"a",@progbits
	.align	8
	.align		8
.nv.constant4:
        /*0000*/ 	.dword	__assertfail
	.align		8
        /*0008*/ 	.dword	__unnamed_1
	.align		8
        /*0010*/ 	.dword	_ZN39_INTERNAL_08b638c5_4_k_cu_f86da095_76924cuda3std3__45__cpo5beginE
	.align		8
        /*0018*/ 	.dword	_ZN39_INTERNAL_08b638c5_4_k_cu_f86da095_76924cuda3std3__45__cpo3endE
	.align		8
        /*0020*/ 	.dword	_ZN39_INTERNAL_08b638c5_4_k_cu_f86da095_76924cuda3std3__45__cpo6cbeginE
	.align		8
        /*0028*/ 	.dword	_ZN39_INTERNAL_08b638c5_4_k_cu_f86da095_76924cuda3std3__45__cpo4cendE
	.align		8
        /*0030*/ 	.dword	_ZN39_INTERNAL_08b638c5_4_k_cu_f86da095_76924cuda3std3__441_GLOBAL__N__08b638c5_4_k_cu_f86da095_76926ignoreE
	.align		8
        /*0038*/ 	.dword	_ZN39_INTERNAL_08b638c5_4_k_cu_f86da095_76924cuda3std3__419piecewise_constructE
	.align		8
        /*0040*/ 	.dword	_ZN39_INTERNAL_08b638c5_4_k_cu_f86da095_76924cuda3std3__48in_placeE
	.align		8
        /*0048*/ 	.dword	_ZN39_INTERNAL_08b638c5_4_k_cu_f86da095_76924cuda3std6ranges3__45__cpo4swapE
	.align		8
        /*0050*/ 	.dword	_ZN39_INTERNAL_08b638c5_4_k_cu_f86da095_76924cuda3std6ranges3__45__cpo9iter_moveE
	.align		8
        /*0058*/ 	.dword	_ZN39_INTERNAL_08b638c5_4_k_cu_f86da095_76924cute7productE
	.align		8
        /*0060*/ 	.dword	_ZN39_INTERNAL_08b638c5_4_k_cu_f86da095_76924cute1_E
	.align		8
        /*0068*/ 	.dword	$str$22
	.align		8
        /*0070*/ 	.dword	$str$23


//--------------------- .text._ZN7cutlass13device_kernelINS_4gemm6kernel13GemmUniversalIN4cute5tupleIJiiiiEEENS1_10collective13CollectiveMmaINS1_34MainloopSm90TmaGmmaWarpSpecializedILi5ENS5_IJNS4_1CILi1EEESB_SB_EEENS1_32KernelTmaWarpSpecializedPingpongEEENS5_IJNSA_ILi64EEENSA_ILi96EEENSA_ILi256EEEEEEaNS5_IJlSB_lEEEaSJ_NS4_8TiledMMAINS4_8MMA_AtomIJNS4_4SM904GMMA26MMA_64x96x32_S32S8S8_SS_TNEEEENS4_6LayoutISC_NS5_IJNSA_ILi0EEESR_SR_EEEEENS5_IJNS4_10UnderscoreESU_SU_EEEEENS4_13SM90_TMA_LOADENS4_14ComposedLayoutINS4_7SwizzleILi3ELi4ELi3EEENS4_18smem_ptr_flag_bitsILi8EEENSQ_INS5_IJNSA_ILi8EEENSA_ILi128EEEEEENS5_IJS14_SB_EEEEEEEvNS4_8identityESX_S18_vS19_EENS_8epilogue10collective6detail29Sm90TmaWarpSpecializedAdapterINS1C_15DefaultEpilogueIaSJ_SJ_NS1B_6thread17LinearCombinationIaLi1EiiLNS1G_9ScaleType4KindE0ELNS_15FloatRoundStyleE2EaEENS1_15EpilogueDefaultEEEEEvvEEEEvNT_6ParamsE --------------------------
	.section	.text._ZN7cutlass13device_kernelINS_4gemm6kernel13GemmUniversalIN4cute5tupleIJiiiiEEENS1_10collective13CollectiveMmaINS1_34MainloopSm90TmaGmmaWarpSpecializedILi5ENS5_IJNS4_1CILi1EEESB_SB_EEENS1_32KernelTmaWarpSpecializedPingpongEEENS5_IJNSA_ILi64EEENSA_ILi96EEENSA_ILi256EEEEEEaNS5_IJlSB_lEEEaSJ_NS4_8TiledMMAINS4_8MMA_AtomIJNS4_4SM904GMMA26MMA_64x96x32_S32S8S8_SS_TNEEEENS4_6LayoutISC_NS5_IJNSA_ILi0EEESR_SR_EEEEENS5_IJNS4_10UnderscoreESU_SU_EEEEENS4_13SM90_TMA_LOADENS4_14ComposedLayoutINS4_7SwizzleILi3ELi4ELi3EEENS4_18smem_ptr_flag_bitsILi8EEENSQ_INS5_IJNSA_ILi8EEENSA_ILi128EEEEEENS5_IJS14_SB_EEEEEEEvNS4_8identityESX_S18_vS19_EENS_8epilogue10collective6detail29Sm90TmaWarpSpecializedAdapterINS1C_15DefaultEpilogueIaSJ_SJ_NS1B_6thread17LinearCombinationIaLi1EiiLNS1G_9ScaleType4KindE0ELNS_15FloatRoundStyleE2EaEENS1_15EpilogueDefaultEEEEEvvEEEEvNT_6ParamsE,"ax",@progbits
	.align	128
.text._ZN7cutlass13device_kernelINS_4gemm6kernel13GemmUniversalIN4cute5tupleIJiiiiEEENS1_10collective13CollectiveMmaINS1_34MainloopSm90TmaGmmaWarpSpecializedILi5ENS5_IJNS4_1CILi1EEESB_SB_EEENS1_32KernelTmaWarpSpecializedPingpongEEENS5_IJNSA_ILi64EEENSA_ILi96EEENSA_ILi256EEEEEEaNS5_IJlSB_lEEEaSJ_NS4_8TiledMMAINS4_8MMA_AtomIJNS4_4SM904GMMA26MMA_64x96x32_S32S8S8_SS_TNEEEENS4_6LayoutISC_NS5_IJNSA_ILi0EEESR_SR_EEEEENS5_IJNS4_10UnderscoreESU_SU_EEEEENS4_13SM90_TMA_LOADENS4_14ComposedLayoutINS4_7SwizzleILi3ELi4ELi3EEENS4_18smem_ptr_flag_bitsILi8EEENSQ_INS5_IJNSA_ILi8EEENSA_ILi128EEEEEENS5_IJS14_SB_EEEEEEEvNS4_8identityESX_S18_vS19_EENS_8epilogue10collective6detail29Sm90TmaWarpSpecializedAdapterINS1C_15DefaultEpilogueIaSJ_SJ_NS1B_6thread17LinearCombinationIaLi1EiiLNS1G_9ScaleType4KindE0ELNS_15FloatRoundStyleE2EaEENS1_15EpilogueDefaultEEEEEvvEEEEvNT_6ParamsE:
        .type           _ZN7cutlass13device_kernelINS_4gemm6kernel13GemmUniversalIN4cute5tupleIJiiiiEEENS1_10collective13CollectiveMmaINS1_34MainloopSm90TmaGmmaWarpSpecializedILi5ENS5_IJNS4_1CILi1EEESB_SB_EEENS1_32KernelTmaWarpSpecializedPingpongEEENS5_IJNSA_ILi64EEENSA_ILi96EEENSA_ILi256EEEEEEaNS5_IJlSB_lEEEaSJ_NS4_8TiledMMAINS4_8MMA_AtomIJNS4_4SM904GMMA26MMA_64x96x32_S32S8S8_SS_TNEEEENS4_6LayoutISC_NS5_IJNSA_ILi0EEESR_SR_EEEEENS5_IJNS4_10UnderscoreESU_SU_EEEEENS4_13SM90_TMA_LOADENS4_14ComposedLayoutINS4_7SwizzleILi3ELi4ELi3EEENS4_18smem_ptr_flag_bitsILi8EEENSQ_INS5_IJNSA_ILi8EEENSA_ILi128EEEEEENS5_IJS14_SB_EEEEEEEvNS4_8identityESX_S18_vS19_EENS_8epilogue10collective6detail29Sm90TmaWarpSpecializedAdapterINS1C_15DefaultEpilogueIaSJ_SJ_NS1B_6thread17LinearCombinationIaLi1EiiLNS1G_9ScaleType4KindE0ELNS_15FloatRoundStyleE2EaEENS1_15EpilogueDefaultEEEEEvvEEEEvNT_6ParamsE,@function
        .size           _ZN7cutlass13device_kernelINS_4gemm6kernel13GemmUniversalIN4cute5tupleIJiiiiEEENS1_10collective13CollectiveMmaINS1_34MainloopSm90TmaGmmaWarpSpecializedILi5ENS5_IJNS4_1CILi1EEESB_SB_EEENS1_32KernelTmaWarpSpecializedPingpongEEENS5_IJNSA_ILi64EEENSA_ILi96EEENSA_ILi256EEEEEEaNS5_IJlSB_lEEEaSJ_NS4_8TiledMMAINS4_8MMA_AtomIJNS4_4SM904GMMA26MMA_64x96x32_S32S8S8_SS_TNEEEENS4_6LayoutISC_NS5_IJNSA_ILi0EEESR_SR_EEEEENS5_IJNS4_10UnderscoreESU_SU_EEEEENS4_13SM90_TMA_LOADENS4_14ComposedLayoutINS4_7SwizzleILi3ELi4ELi3EEENS4_18smem_ptr_flag_bitsILi8EEENSQ_INS5_IJNSA_ILi8EEENSA_ILi128EEEEEENS5_IJS14_SB_EEEEEEEvNS4_8identityESX_S18_vS19_EENS_8epilogue10collective6detail29Sm90TmaWarpSpecializedAdapterINS1C_15DefaultEpilogueIaSJ_SJ_NS1B_6thread17LinearCombinationIaLi1EiiLNS1G_9ScaleType4KindE0ELNS_15FloatRoundStyleE2EaEENS1_15EpilogueDefaultEEEEEvvEEEEvNT_6ParamsE,(.L_x_171 - _ZN7cutlass13device_kernelINS_4gemm6kernel13GemmUniversalIN4cute5tupleIJiiiiEEENS1_10collective13CollectiveMmaINS1_34MainloopSm90TmaGmmaWarpSpecializedILi5ENS5_IJNS4_1CILi1EEESB_SB_EEENS1_32KernelTmaWarpSpecializedPingpongEEENS5_IJNSA_ILi64EEENSA_ILi96EEENSA_ILi256EEEEEEaNS5_IJlSB_lEEEaSJ_NS4_8TiledMMAINS4_8MMA_AtomIJNS4_4SM904GMMA26MMA_64x96x32_S32S8S8_SS_TNEEEENS4_6LayoutISC_NS5_IJNSA_ILi0EEESR_SR_EEEEENS5_IJNS4_10UnderscoreESU_SU_EEEEENS4_13SM90_TMA_LOADENS4_14ComposedLayoutINS4_7SwizzleILi3ELi4ELi3EEENS4_18smem_ptr_flag_bitsILi8EEENSQ_INS5_IJNSA_ILi8EEENSA_ILi128EEEEEENS5_IJS14_SB_EEEEEEEvNS4_8identityESX_S18_vS19_EENS_8epilogue10collective6detail29Sm90TmaWarpSpecializedAdapterINS1C_15DefaultEpilogueIaSJ_SJ_NS1B_6thread17LinearCombinationIaLi1EiiLNS1G_9ScaleType4KindE0ELNS_15FloatRoundStyleE2EaEENS1_15EpilogueDefaultEEEEEvvEEEEvNT_6ParamsE)
        .other          _ZN7cutlass13device_kernelINS_4gemm6kernel13GemmUniversalIN4cute5tupleIJiiiiEEENS1_10collective13CollectiveMmaINS1_34MainloopSm90TmaGmmaWarpSpecializedILi5ENS5_IJNS4_1CILi1EEESB_SB_EEENS1_32KernelTmaWarpSpecializedPingpongEEENS5_IJNSA_ILi64EEENSA_ILi96EEENSA_ILi256EEEEEEaNS5_IJlSB_lEEEaSJ_NS4_8TiledMMAINS4_8MMA_AtomIJNS4_4SM904GMMA26MMA_64x96x32_S32S8S8_SS_TNEEEENS4_6LayoutISC_NS5_IJNSA_ILi0EEESR_SR_EEEEENS5_IJNS4_10UnderscoreESU_SU_EEEEENS4_13SM90_TMA_LOADENS4_14ComposedLayoutINS4_7SwizzleILi3ELi4ELi3EEENS4_18smem_ptr_flag_bitsILi8EEENSQ_INS5_IJNSA_ILi8EEENSA_ILi128EEEEEENS5_IJS14_SB_EEEEEEEvNS4_8identityESX_S18_vS19_EENS_8epilogue10collective6detail29Sm90TmaWarpSpecializedAdapterINS1C_15DefaultEpilogueIaSJ_SJ_NS1B_6thread17LinearCombinationIaLi1EiiLNS1G_9ScaleType4KindE0ELNS_15FloatRoundStyleE2EaEENS1_15EpilogueDefaultEEEEEvvEEEEvNT_6ParamsE,@"STO_CUDA_ENTRY STV_DEFAULT"
_ZN7cutlass13device_kernelINS_4gemm6kernel13GemmUniversalIN4cute5tupleIJiiiiEEENS1_10collective13CollectiveMmaINS1_34MainloopSm90TmaGmmaWarpSpecializedILi5ENS5_IJNS4_1CILi1EEESB_SB_EEENS1_32KernelTmaWarpSpecializedPingpongEEENS5_IJNSA_ILi64EEENSA_ILi96EEENSA_ILi256EEEEEEaNS5_IJlSB_lEEEaSJ_NS4_8TiledMMAINS4_8MMA_AtomIJNS4_4SM904GMMA26MMA_64x96x32_S32S8S8_SS_TNEEEENS4_6LayoutISC_NS5_IJNSA_ILi0EEESR_SR_EEEEENS5_IJNS4_10UnderscoreESU_SU_EEEEENS4_13SM90_TMA_LOADENS4_14ComposedLayoutINS4_7SwizzleILi3ELi4ELi3EEENS4_18smem_ptr_flag_bitsILi8EEENSQ_INS5_IJNSA_ILi8EEENSA_ILi128EEEEEENS5_IJS14_SB_EEEEEEEvNS4_8identityESX_S18_vS19_EENS_8epilogue10collective6detail29Sm90TmaWarpSpecializedAdapterINS1C_15DefaultEpilogueIaSJ_SJ_NS1B_6thread17LinearCombinationIaLi1EiiLNS1G_9ScaleType4KindE0ELNS_15FloatRoundStyleE2EaEENS1_15EpilogueDefaultEEEEEvvEEEEvNT_6ParamsE:
[----:B------:R-:W0:Y:S02]  /*0000*/  LDC R1, c[0x0][0x28] ;  /* 0x00000a00ff017b82 */ /* 0x000e240000000800 */
[----:B0-----:R-:W-:Y:S01]  /*0010*/  VIADD R1, R1, 0xfffffff8 ;  /* 0xfffffff801017836 */ /* 0x001fe20000000000 */
[----:B------:R-:W0:Y:S01]  /*0020*/  S2R R5, SR_TID.X ;  /* 0x0000000000057919 */ /* 0x000e220000002100 */
[----:B------:R-:W-:Y:S01]  /*0030*/  ELECT P0, URZ, PT ;  /* 0x00000000003f782f */ /* 0x000fe20003800000 */
[----:B------:R-:W-:Y:S01]  /*0040*/  BSSY B0, `(.L_x_0) ;  /* 0x000000f000007945 */ /* 0x000fe20003800000 */
[--C-:B0-----:R-:W-:Y:S02]  /*0050*/  SHF.R.U32.HI R0, RZ, 0x5, R5.reuse ;  /* 0x00000005ff007819 */ /* 0x101fe40000011605 */
[----:B------:R-:W-:-:S03]  /*0060*/  SHF.R.U32.HI R4, RZ, 0x7, R5 ;  /* 0x00000007ff047819 */ /* 0x000fc60000011605 */
[----:B------:R-:W0:Y:S04]  /*0070*/  SHFL.IDX PT, R2, R0, RZ, 0x1f ;  /* 0x00001fff00027589 */ /* 0x000e2800000e0000 */
[----:B------:R1:W2:Y:S01]  /*0080*/  SHFL.IDX PT, R7, R4, RZ, 0x1f ;  /* 0x00001fff04077589 */ /* 0x0002a200000e0000 */
[----:B0-----:R-:W-:-:S13]  /*0090*/  ISETP.NE.OR P0, PT, R2, RZ, !P0 ;  /* 0x000000ff0200720c */ /* 0x001fda0004705670 */
[----:B-12---:R-:W-:Y:S05]  /*00a0*/  @P0 BRA `(.L_x_1) ;  /* 0x0000000000200947 */ /* 0x006fea0003800000 */
[----:B------:R-:W-:Y:S02]  /*00b0*/  ULDC.64 UR4, c[0x0][0x198] ;  /* 0x0000660000047ab9 */ /* 0x000fe40000000a00 */
[----:B------:R-:W-:Y:S02]  /*00c0*/  UIADD3 UR6, UP0, UR4, 0xf0, URZ ;  /* 0x000000f004067890 */ /* 0x000fe4000ff1e03f */
[----:B------:R-:W-:Y:S02]  /*00d0*/  UIADD3 UR4, UP1, UR4, 0x1f0, URZ ;  /* 0x000001f004047890 */ /* 0x000fe4000ff3e03f */
[----:B------:R-:W-:Y:S02]  /*00e0*/  UIADD3.X UR7, URZ, UR5, URZ, UP0, !UPT ;  /* 0x000000053f077290 */ /* 0x000fe400087fe43f */
[----:B------:R-:W-:-:S07]  /*00f0*/  UIADD3.X UR5, URZ, UR5, URZ, UP1, !UPT ;  /* 0x000000053f057290 */ /* 0x000fce0008ffe43f */
[----:B------:R0:W-:Y:S02]  /*0100*/  UTMACCTL.PF [UR6] ;  /* 0x00000000060079b9 */ /* 0x0001e40008040000 */
[----:B------:R0:W-:Y:S02]  /*0110*/  UTMACCTL.PF [UR4] ;  /* 0x00000000040079b9 */ /* 0x0001e40008040000 */
[----:B0-----:R-:W-:Y:S01]  /*0120*/  NOP ;  /* 0x0000000000007918 */ /* 0x001fe20000000000 */
.L_x_1:
[----:B------:R-:W-:Y:S05]  /*0130*/  BSYNC B0 ;  /* 0x0000000000007941 */ /* 0x000fea0003800000 */
.L_x_0:
[----:B------:R-:W0:Y:S02]  /*0140*/  SHFL.IDX PT, R3, R0, RZ, 0x1f ;  /* 0x00001fff00037589 */ /* 0x000e2400000e0000 */
[----:B0-----:R-:W-:-:S13]  /*0150*/  ISETP.NE.AND P0, PT, R3, RZ, PT ;  /* 0x000000ff0300720c */ /* 0x001fda0003f05270 */
[----:B------:R-:W-:Y:S05]  /*0160*/  @P0 BRA `(.L_x_2) ;  /* 0x0000000000600947 */ /* 0x000fea0003800000 */
[----:B------:R-:W0:Y:S01]  /*0170*/  S2UR UR8, SR_CgaCtaId ;  /* 0x00000000000879c3 */ /* 0x000e220000008800 */
[----:B------:R-:W-:Y:S01]  /*0180*/  UMOV UR4, 0x400 ;  /* 0x0000040000047882 */ /* 0x000fe20000000000 */
[----:B------:R-:W-:Y:S01]  /*0190*/  UMOV UR5, 0x1 ;  /* 0x0000000100057882 */ /* 0x000fe20000000000 */
[----:B------:R-:W-:Y:S01]  /*01a0*/  UMOV UR6, 0x80 ;  /* 0x0000008000067882 */ /* 0x000fe20000000000 */
[----:B------:R-:W-:Y:S01]  /*01b0*/  ELECT P0, URZ, PT ;  /* 0x00000000003f782f */ /* 0x000fe20003800000 */
[----:B------:R-:W-:-:S04]  /*01c0*/  UIADD3 UR6, -UR6, 0x100000, URZ ;  /* 0x0010000006067890 */ /* 0x000fc8000fffe13f */
[----:B------:R-:W-:Y:S02]  /*01d0*/  USHF.L.U32 UR7, UR6, 0xb, URZ ;  /* 0x0000000b06077899 */ /* 0x000fe4000800063f */
[----:B------:R-:W-:Y:S02]  /*01e0*/  USHF.L.U32 UR6, UR6, 0x1, URZ ;  /* 0x0000000106067899 */ /* 0x000fe4000800063f */
[----:B0-----:R-:W-:Y:S02]  /*01f0*/  ULEA UR8, UR8, UR4, 0x18 ;  /* 0x0000000408087291 */ /* 0x001fe4000f8ec03f */
[----:B------:R-:W-:-:S04]  /*0200*/  UIADD3 UR4, -UR5, 0x100000, URZ ;  /* 0x0010000005047890 */ /* 0x000fc8000fffe13f */
[----:B------:R-:W-:Y:S02]  /*0210*/  USHF.L.U32 UR5, UR4, 0xb, URZ ;  /* 0x0000000b04057899 */ /* 0x000fe4000800063f */
[----:B------:R-:W-:Y:S01]  /*0220*/  USHF.L.U32 UR4, UR4, 0x1, URZ ;  /* 0x0000000104047899 */ /* 0x000fe2000800063f */
[----:B------:R-:W0:Y:S11]  /*0230*/  FENCE.VIEW.ASYNC.S ;  /* 0x00000000000073c6 */ /* 0x000e360000000000 */
[----:B0-----:R0:W1:Y:S01]  /*0240*/  SYNCS.EXCH.64 URZ, [UR8], UR4 ;  /* 0x00000004083f75b2 */ /* 0x0010620008000100 */
[----:B------:R0:W2:Y:S01]  /*0250*/  SYNCS.EXCH.64 URZ, [UR8+0x28], UR6 ;  /* 0x00002806083f75b2 */ /* 0x0000a20008000100 */
[----:B------:R0:W3:Y:S01]  /*0260*/  SYNCS.EXCH.64 URZ, [UR8+0x8], UR4 ;  /* 0x00000804083f75b2 */ /* 0x0000e20008000100 */
[----:B------:R0:W4:Y:S01]  /*0270*/  SYNCS.EXCH.64 URZ, [UR8+0x30], UR6 ;  /* 0x00003006083f75b2 */ /* 0x0001220008000100 */
[----:B------:R0:W0:Y:S01]  /*0280*/  SYNCS.EXCH.64 URZ, [UR8+0x10], UR4 ;  /* 0x00001004083f75b2 */ /* 0x0000220008000100 */
[----:B------:R0:W0:Y:S01]  /*0290*/  SYNCS.EXCH.64 URZ, [UR8+0x38], UR6 ;  /* 0x00003806083f75b2 */ /* 0x0000220008000100 */
[----:B------:R0:W0:Y:S01]  /*02a0*/  SYNCS.EXCH.64 URZ, [UR8+0x18], UR4 ;  /* 0x00001804083f75b2 */ /* 0x0000220008000100 */
[----:B------:R0:W0:Y:S01]  /*02b0*/  SYNCS.EXCH.64 URZ, [UR8+0x40], UR6 ;  /* 0x00004006083f75b2 */ /* 0x0000220008000100 */
[----:B------:R0:W0:Y:S01]  /*02c0*/  SYNCS.EXCH.64 URZ, [UR8+0x20], UR4 ;  /* 0x00002004083f75b2 */ /* 0x0000220008000100 */
[----:B------:R0:W0:Y:S01]  /*02d0*/  SYNCS.EXCH.64 URZ, [UR8+0x48], UR6 ;  /* 0x00004806083f75b2 */ /* 0x0000220008000100 */
[----:B------:R-:W-:Y:S01]  /*02e0*/  NOP ;  /* 0x0000000000007918 */ /* 0x000fe20000000000 */
.L_x_2:
[----:B------:R-:W5:Y:S01]  /*02f0*/  SHFL.IDX PT, R6, R0, RZ, 0x1f ;  /* 0x00001fff00067589 */ /* 0x000f6200000e0000 */
[----:B------:R-:W-:Y:S01]  /*0300*/  ELECT P0, URZ, PT ;  /* 0x00000000003f782f */ /* 0x000fe20003800000 */
[----:B------:R-:W-:Y:S01]  /*0310*/  NOP ;  /* 0x0000000000007918 */ /* 0x000fe20000000000 */
[----:B------:R-:W-:Y:S01]  /*0320*/  ELECT P1, URZ, PT ;  /* 0x00000000003f782f */ /* 0x000fe20003820000 */
[----:B------:R1:W2:Y:S01]  /*0330*/  SHFL.IDX PT, R3, R0, RZ, 0x1f ;  /* 0x00001fff00037589 */ /* 0x0002a200000e0000 */
[----:B0-----:R-:W-:Y:S01]  /*0340*/  UMOV UR4, 0x20 ;  /* 0x0000002000047882 */ /* 0x001fe20000000000 */
[----:B------:R-:W-:Y:S01]  /*0350*/  UMOV UR11, 0x80 ;  /* 0x00000080000b7882 */ /* 0x000fe20000000000 */
[----:B------:R-:W-:Y:S01]  /*0360*/  NOP ;  /* 0x0000000000007918 */ /* 0x000fe20000000000 */
[----:B------:R-:W0:Y:S01]  /*0370*/  SHFL.IDX PT, R4, R4, RZ, 0x1f ;  /* 0x00001fff04047589 */ /* 0x000e2200000e0000 */
[C---:B------:R-:W-:Y:S01]  /*0380*/  VIADD R31, R7.reuse, 0xffffffff ;  /* 0xffffffff071f7836 */ /* 0x040fe20000000000 */
[----:B------:R-:W-:Y:S01]  /*0390*/  ULDC.64 UR36, c[0x0][0x208] ;  /* 0x0000820000247ab9 */ /* 0x000fe20000000a00 */
[----:B------:R-:W-:-:S02]  /*03a0*/  ISETP.NE.AND P2, PT, R7, RZ, PT ;  /* 0x000000ff0700720c */ /* 0x000fc40003f45270 */
[----:B-1----:R-:W-:Y:S02]  /*03b0*/  SHF.R.S32.HI R0, RZ, 0x1f, R5 ;  /* 0x0000001fff007819 */ /* 0x002fe40000011405 */
[----:B------:R-:W-:Y:S02]  /*03c0*/  ISETP.GE.U32.AND P3, PT, R31, 0x2, PT ;  /* 0x000000021f00780c */ /* 0x000fe40003f66070 */
[----:B------:R-:W-:-:S04]  /*03d0*/  LEA.HI R0, R0, R5, RZ, 0x7 ;  /* 0x0000000500007211 */ /* 0x000fc800078f38ff */
[----:B------:R-:W-:Y:S02]  /*03e0*/  LOP3.LUT R0, R0, 0xffffff80, RZ, 0xc0, !PT ;  /* 0xffffff8000007812 */ /* 0x000fe400078ec0ff */
[----:B-----5:R-:W-:Y:S02]  /*03f0*/  ISETP.NE.OR P0, PT, R6, RZ, !P0 ;  /* 0x000000ff0600720c */ /* 0x020fe40004705670 */
[----:B--2---:R-:W-:Y:S02]  /*0400*/  ISETP.NE.OR P1, PT, R3, RZ, !P1 ;  /* 0x000000ff0300720c */ /* 0x004fe40004f25670 */
[----:B------:R-:W-:Y:S02]  /*0410*/  SHF.R.S32.HI R3, RZ, 0x1f, R2 ;  /* 0x0000001fff037819 */ /* 0x000fe40000011402 */
[----:B0-----:R-:W-:Y:S01]  /*0420*/  R2UR UR43, R4 ;  /* 0x00000000042b72ca */ /* 0x001fe200000e0000 */
[----:B------:R-:W-:Y:S01]  /*0430*/  IMAD.IADD R4, R5, 0x1, -R0 ;  /* 0x0000000105047824 */ /* 0x000fe200078e0a00 */
[----:B------:R-:W-:-:S05]  /*0440*/  LEA.HI R3, R3, R2, RZ, 0x2 ;  /* 0x0000000203037211 */ /* 0x000fca00078f10ff */
[----:B------:R-:W-:Y:S01]  /*0450*/  VOTEU.ALL UP0, P0 ;  /* 0x00000000003f7886 */ /* 0x000fe20000000000 */
[----:B------:R-:W-:Y:S01]  /*0460*/  LOP3.LUT R3, R3, 0xfffffffc, RZ, 0xc0, !PT ;  /* 0xfffffffc03037812 */ /* 0x000fe200078ec0ff */
[----:B------:R-:W-:-:S03]  /*0470*/  VOTEU.ALL UP1, P1 ;  /* 0x00000000003f7886 */ /* 0x000fc60000820000 */
[----:B------:R-:W0:Y:S01]  /*0480*/  @!UP0 S2UR UR7, SR_CgaCtaId ;  /* 0x00000000000789c3 */ /* 0x000e220000008800 */
[----:B------:R-:W-:Y:S01]  /*0490*/  @!UP0 UMOV UR6, 0x400 ;  /* 0x0000040000068882 */ /* 0x000fe20000000000 */
[----:B------:R-:W-:-:S04]  /*04a0*/  @!UP0 UIADD3 UR4, -UR4, 0x100000, URZ ;  /* 0x0010000004048890 */ /* 0x000fc8000fffe13f */
[----:B------:R-:W-:Y:S02]  /*04b0*/  @!UP0 USHF.L.U32 UR5, UR4, 0xb, URZ ;  /* 0x0000000b04058899 */ /* 0x000fe4000800063f */
[----:B------:R-:W-:Y:S01]  /*04c0*/  @!UP0 USHF.L.U32 UR4, UR4, 0x1, URZ ;  /* 0x0000000104048899 */ /* 0x000fe2000800063f */
[----:B------:R-:W-:Y:S01]  /*04d0*/  IMAD.IADD R14, R2, 0x1, -R3 ;  /* 0x00000001020e7824 */ /* 0x000fe200078e0a03 */
[----:B------:R-:W-:Y:S01]  /*04e0*/  @!UP1 UMOV UR9, 0x400 ;  /* 0x0000040000099882 */ /* 0x000fe20000000000 */
[----:B------:R-:W-:Y:S01]  /*04f0*/  VOTEU.ALL UP2, P1 ;  /* 0x00000000003f7886 */ /* 0x000fe20000840000 */
[----:B------:R-:W-:Y:S01]  /*0500*/  VOTEU.ALL UP3, P1 ;  /* 0x00000000003f7886 */ /* 0x000fe20000860000 */
[----:B------:R-:W-:Y:S01]  /*0510*/  VOTEU.ALL UP4, P1 ;  /* 0x00000000003f7886 */ /* 0x000fe20000880000 */
[----:B------:R-:W1:Y:S01]  /*0520*/  @!UP1 S2UR UR10, SR_CgaCtaId ;  /* 0x00000000000a99c3 */ /* 0x000e620000008800 */
[----:B------:R-:W-:Y:S01]  /*0530*/  VOTEU.ALL UP5, P1 ;  /* 0x00000000003f7886 */ /* 0x000fe200008a0000 */
[----:B0-----:R-:W-:-:S02]  /*0540*/  @!UP0 ULEA UR8, UR7, UR6, 0x18 ;  /* 0x0000000607088291 */ /* 0x001fc4000f8ec03f */
[----:B------:R-:W-:-:S04]  /*0550*/  @!UP1 UIADD3 UR6, -UR11, 0x100000, URZ ;  /* 0x001000000b069890 */ /* 0x000fc8000fffe13f */
[----:B------:R-:W-:Y:S02]  /*0560*/  @!UP1 USHF.L.U32 UR7, UR6, 0xb, URZ ;  /* 0x0000000b06079899 */ /* 0x000fe4000800063f */
[----:B------:R-:W-:Y:S01]  /*0570*/  @!UP1 USHF.L.U32 UR6, UR6, 0x1, URZ ;  /* 0x0000000106069899 */ /* 0x000fe2000800063f */
[----:B------:R-:W-:Y:S01]  /*0580*/  VOTEU.ALL UP0, P0 ;  /* 0x00000000003f7886 */ /* 0x000fe20000000000 */
[----:B-1----:R-:W-:Y:S01]  /*0590*/  @!UP1 ULEA UR9, UR10, UR9, 0x18 ;  /* 0x000000090a099291 */ /* 0x002fe2000f8ec03f */
[----:B------:R-:W-:Y:S02]  /*05a0*/  VOTEU.ALL UP1, P0 ;  /* 0x00000000003f7886 */ /* 0x000fe40000020000 */
[----:B------:R-:W-:Y:S01]  /*05b0*/  ULDC.64 UR10, c[0x0][0x598] ;  /* 0x00016600000a7ab9 */ /* 0x000fe20000000a00 */
[----:B------:R-:W-:Y:S01]  /*05c0*/  ISETP.NE.AND P0, PT, R14, 0x3, PT ;  /* 0x000000030e00780c */ /* 0x000fe20003f05270 */
[----:B------:R-:W0:Y:S02]  /*05d0*/  FENCE.VIEW.ASYNC.S ;  /* 0x00000000000073c6 */ /* 0x000e240000000000 */
[----:B0-----:R0:W3:Y:S01]  /*05e0*/  @!UP0 SYNCS.EXCH.64 URZ, [UR8+0x80], UR4 ;  /* 0x00008004083f85b2 */ /* 0x0010e20008000100 */
[----:B------:R-:W-:-:S02]  /*05f0*/  ISETP.NE.U32.AND P1, PT, RZ, UR10, PT ;  /* 0x0000000aff007c0c */ /* 0x000fc4000bf25070 */
[----:B------:R-:W-:Y:S02]  /*0600*/  ISETP.EQ.OR P0, PT, R14, RZ, !P0 ;  /* 0x000000ff0e00720c */ /* 0x000fe40004702670 */
[----:B------:R-:W-:Y:S02]  /*0610*/  ISETP.NE.AND.EX P1, PT, RZ, UR11, PT, P1 ;  /* 0x0000000bff007c0c */ /* 0x000fe4000bf25310 */
[----:B------:R-:W-:-:S04]  /*0620*/  ISETP.EQ.AND P0, PT, R7, RZ, P0 ;  /* 0x000000ff0700720c */ /* 0x000fc80000702270 */
[----:B------:R-:W-:-:S04]  /*0630*/  SEL R23, RZ, 0x1, !P0 ;  /* 0x00000001ff177807 */ /* 0x000fc80004000000 */
[----:B------:R-:W-:Y:S01]  /*0640*/  SEL R23, R23, 0x2, P3 ;  /* 0x0000000217177807 */ /* 0x000fe20001800000 */
[----:B------:R0:W3:Y:S01]  /*0650*/  @!UP1 SYNCS.EXCH.64 URZ, [UR8+0x88], UR4 ;  /* 0x00008804083f95b2 */ /* 0x0000e20008000100 */
[----:B------:R-:W-:Y:S01]  /*0660*/  NOP ;  /* 0x0000000000007918 */ /* 0x000fe20000000000 */
[----:B------:R0:W3:Y:S01]  /*0670*/  @!UP2 SYNCS.EXCH.64 URZ, [UR9+0x60], UR6 ;  /* 0x00006006093fa5b2 */ /* 0x0000e20008000100 */
[----:B------:R0:W3:Y:S01]  /*0680*/  @!UP3 SYNCS.EXCH.64 URZ, [UR9+0x68], UR6 ;  /* 0x00006806093fb5b2 */ /* 0x0000e20008000100 */
[----:B------:R0:W3:Y:S01]  /*0690*/  @!UP4 SYNCS.EXCH.64 URZ, [UR9+0x70], UR6 ;  /* 0x00007006093fc5b2 */ /* 0x0000e20008000100 */
[----:B------:R0:W3:Y:S01]  /*06a0*/  @!UP5 SYNCS.EXCH.64 URZ, [UR9+0x78], UR6 ;  /* 0x00007806093fd5b2 */ /* 0x0000e20008000100 */
[----:B------:R-:W-:Y:S01]  /*06b0*/  NOP ;  /* 0x0000000000007918 */ /* 0x000fe20000000000 */
[----:B---34-:R-:W-:Y:S06]  /*06c0*/  BAR.SYNC.DEFER_BLOCKING 0x0 ;  /* 0x0000000000007b1d */ /* 0x018fec0000010000 */
[----:B0-----:R-:W-:Y:S05]  /*06d0*/  @!P1 BRA `(.L_x_3) ;  /* 0x00000000001c9947 */ /* 0x001fea0003800000 */
[----:B------:R-:W0:Y:S02]  /*06e0*/  LDC.64 R2, c[0x0][0x598] ;  /* 0x00016600ff027b82 */ /* 0x000e240000000a00 */
[----:B0-----:R-:W2:Y:S02]  /*06f0*/  LDG.E.64 R2, desc[UR36][R2.64] ;  /* 0x0000002402027981 */ /* 0x001ea4000c1e1b00 */
[----:B--2---:R-:W-:-:S04]  /*0700*/  ISETP.NE.U32.AND P0, PT, R2, RZ, PT ;  /* 0x000000ff0200720c */ /* 0x004fc80003f05070 */
[----:B------:R-:W-:-:S13]  /*0710*/  ISETP.NE.AND.EX P0, PT, R3, RZ, PT, P0 ;  /* 0x000000ff0300720c */ /* 0x000fda0003f05300 */
[----:B------:R-:W-:Y:S05]  /*0720*/  @!P0 BRA `(.L_x_3) ;  /* 0x0000000000088947 */ /* 0x000fea0003800000 */
[----:B------:R1:W5:Y:S01]  /*0730*/  LD.E R72, desc[UR36][R2.64] ;  /* 0x0000002402487980 */ /* 0x000362000c101900 */
[----:B------:R-:W-:Y:S05]  /*0740*/  BRA `(.L_x_4) ;  /* 0x0000000000247947 */ /* 0x000fea0003800000 */
.L_x_3:
[----:B------:R-:W-:Y:S02]  /*0750*/  ULDC.64 UR4, c[0x0][0x588] ;  /* 0x0001620000047ab9 */ /* 0x000fe40000000a00 */
[----:B------:R-:W-:-:S04]  /*0760*/  ISETP.NE.U32.AND P0, PT, RZ, UR4, PT ;  /* 0x00000004ff007c0c */ /* 0x000fc8000bf05070 */
[----:B------:R-:W-:-:S13]  /*0770*/  ISETP.NE.AND.EX P0, PT, RZ, UR5, PT, P0 ;  /* 0x00000005ff007c0c */ /* 0x000fda000bf05300 */
[----:B------:R-:W-:Y:S05]  /*0780*/  @!P0 BRA `(.L_x_5) ;  /* 0x00000000000c8947 */ /* 0x000fea0003800000 */
[----:B------:R-:W0:Y:S02]  /*0790*/  LDC.64 R72, c[0x0][0x588] ;  /* 0x00016200ff487b82 */ /* 0x000e240000000a00 */
[----:B0-----:R0:W5:Y:S01]  /*07a0*/  LDG.E R72, desc[UR36][R72.64] ;  /* 0x0000002448487981 */ /* 0x001162000c1e1900 */
[----:B------:R-:W-:Y:S05]  /*07b0*/  BRA `(.L_x_4) ;  /* 0x0000000000087947 */ /* 0x000fea0003800000 */
.L_x_5:
[----:B------:R-:W-:Y:S02]  /*07c0*/  ULDC UR4, c[0x0][0x580] ;  /* 0x0001600000047ab9 */ /* 0x000fe40000000800 */
[----:B------:R-:W-:-:S07]  /*07d0*/  IMAD.U32 R72, RZ, RZ, UR4 ;  /* 0x00000004ff487e24 */ /* 0x000fce000f8e00ff */
.L_x_4:
[----:B------:R-:W-:Y:S02]  /*07e0*/  ULDC.64 UR4, c[0x0][0x5a0] ;  /* 0x0001680000047ab9 */ /* 0x000fe40000000a00 */
[----:B------:R-:W-:-:S04]  /*07f0*/  ISETP.NE.U32.AND P0, PT, RZ, UR4, PT ;  /* 0x00000004ff007c0c */ /* 0x000fc8000bf05070 */
[----:B------:R-:W-:-:S13]  /*0800*/  ISETP.NE.AND.EX P0, PT, RZ, UR5, PT, P0 ;  /* 0x00000005ff007c0c */ /* 0x000fda000bf05300 */
[----:B------:R-:W-:Y:S05]  /*0810*/  @!P0 BRA `(.L_x_6) ;  /* 0x00000000001c8947 */ /* 0x000fea0003800000 */
[----:B-1----:R-:W1:Y:S02]  /*0820*/  LDC.64 R2, c[0x0][0x5a0] ;  /* 0x00016800ff027b82 */ /* 0x002e640000000a00 */
[----:B-1----:R-:W2:Y:S02]  /*0830*/  LDG.E.64 R2, desc[UR36][R2.64] ;  /* 0x0000002402027981 */ /* 0x002ea4000c1e1b00 */
[----:B--2---:R-:W-:-:S04]  /*0840*/  ISETP.NE.U32.AND P0, PT, R2, RZ, PT ;  /* 0x000000ff0200720c */ /* 0x004fc80003f05070 */
[----:B------:R-:W-:-:S13]  /*0850*/  ISETP.NE.AND.EX P0, PT, R3, RZ, PT, P0 ;  /* 0x000000ff0300720c */ /* 0x000fda0003f05300 */
[----:B------:R-:W-:Y:S05]  /*0860*/  @!P0 BRA `(.L_x_6) ;  /* 0x0000000000088947 */ /* 0x000fea0003800000 */
[----:B0-----:R2:W5:Y:S01]  /*0870*/  LD.E R73, desc[UR36][R2.64] ;  /* 0x0000002402497980 */ /* 0x001562000c101900 */
[----:B------:R-:W-:Y:S05]  /*0880*/  BRA `(.L_x_7) ;  /* 0x0000000000247947 */ /* 0x000fea0003800000 */
.L_x_6:
[----:B------:R-:W-:Y:S02]  /*0890*/  ULDC.64 UR4, c[0x0][0x590] ;  /* 0x0001640000047ab9 */ /* 0x000fe40000000a00 */
[----:B------:R-:W-:-:S04]  /*08a0*/  ISETP.NE.U32.AND P0, PT, RZ, UR4, PT ;  /* 0x00000004ff007c0c */ /* 0x000fc8000bf05070 */
[----:B------:R-:W-:-:S13]  /*08b0*/  ISETP.NE.AND.EX P0, PT, RZ, UR5, PT, P0 ;  /* 0x00000005ff007c0c */ /* 0x000fda000bf05300 */
[----:B------:R-:W-:Y:S05]  /*08c0*/  @!P0 BRA `(.L_x_8) ;  /* 0x00000000000c8947 */ /* 0x000fea0003800000 */
[----:B-1----:R-:W0:Y:S02]  /*08d0*/  LDC.64 R2, c[0x0][0x590] ;  /* 0x00016400ff027b82 */ /* 0x002e240000000a00 */
[----:B0-----:R0:W5:Y:S01]  /*08e0*/  LDG.E R73, desc[UR36][R2.64] ;  /* 0x0000002402497981 */ /* 0x001162000c1e1900 */
[----:B------:R-:W-:Y:S05]  /*08f0*/  BRA `(.L_x_7) ;  /* 0x0000000000087947 */ /* 0x000fea0003800000 */
.L_x_8:
[----:B------:R-:W-:Y:S02]  /*0900*/  ULDC UR4, c[0x0][0x584] ;  /* 0x0001610000047ab9 */ /* 0x000fe40000000800 */
[----:B0-----:R-:W-:-:S07]  /*0910*/  IMAD.U32 R73, RZ, RZ, UR4 ;  /* 0x00000004ff497e24 */ /* 0x001fce000f8e00ff */
.L_x_7:
[----:B012---:R-:W0:Y:S01]  /*0920*/  LDC R2, c[0x0][0x65c] ;  /* 0x00019700ff027b82 */ /* 0x007e220000000800 */
[----:B------:R-:W1:Y:S01]  /*0930*/  S2R R15, SR_CTAID.Y ;  /* 0x00000000000f7919 */ /* 0x000e620000002600 */
[----:B------:R-:W-:Y:S01]  /*0940*/  ULDC UR6, c[0x0][0x28c] ;  /* 0x0000a30000067ab9 */ /* 0x000fe20000000800 */
[----:B------:R-:W-:Y:S01]  /*0950*/  ISETP.NE.AND P0, PT, R7, 0x2, PT ;  /* 0x000000020700780c */ /* 0x000fe20003f05270 */
[----:B------:R-:W-:Y:S01]  /*0960*/  UIADD3 UR6, UR6, 0xff, URZ ;  /* 0x000000ff06067890 */ /* 0x000fe2000fffe03f */
[----:B------:R-:W2:Y:S01]  /*0970*/  S2R R6, SR_CTAID.X ;  /* 0x0000000000067919 */ /* 0x000ea20000002500 */
[----:B------:R-:W-:Y:S01]  /*0980*/  UMOV UR38, URZ ;  /* 0x0000003f00267c82 */ /* 0x000fe20008000000 */
[----:B------:R-:W-:Y:S01]  /*0990*/  UMOV UR39, URZ ;  /* 0x0000003f00277c82 */ /* 0x000fe20008000000 */
[----:B------:R-:W-:Y:S01]  /*09a0*/  USHF.R.S32.HI UR7, URZ, 0x1f, UR6 ;  /* 0x0000001f3f077899 */ /* 0x000fe20008011406 */
[----:B------:R-:W-:-:S03]  /*09b0*/  ULDC.64 UR8, c[0x0][0x650] ;  /* 0x0001940000087ab9 */ /* 0x000fc60000000a00 */
[----:B------:R-:W-:-:S04]  /*09c0*/  ULEA.HI UR7, UR7, UR6, URZ, 0x8 ;  /* 0x0000000607077291 */ /* 0x000fc8000f8f403f */
[----:B------:R-:W-:Y:S01]  /*09d0*/  USHF.R.S32.HI UR40, URZ, 0x8, UR7 ;  /* 0x000000083f287899 */ /* 0x000fe20008011407 */
[----:B0-----:R-:W-:-:S13]  /*09e0*/  ISETP.NE.AND P1, PT, R2, 0x1, PT ;  /* 0x000000010200780c */ /* 0x001fda0003f25270 */
[----:B------:R-:W2:Y:S01]  /*09f0*/  @P1 LDC R17, c[0x0][0x10] ;  /* 0x00000400ff111b82 */ /* 0x000ea20000000800 */
[----:B-1----:R-:W-:Y:S02]  /*0a00*/  @P1 IMAD.MOV.U32 R8, RZ, RZ, R15 ;  /* 0x000000ffff081224 */ /* 0x002fe400078e000f */
[----:B------:R-:W-:Y:S02]  /*0a10*/  @P1 IMAD.MOV.U32 R9, RZ, RZ, RZ ;  /* 0x000000ffff091224 */ /* 0x000fe400078e00ff */
[----:B------:R-:W-:-:S03]  /*0a20*/  @P1 IMAD.MOV.U32 R7, RZ, RZ, RZ ;  /* 0x000000ffff071224 */ /* 0x000fc600078e00ff */
[----:B------:R-:W0:Y:S01]  /*0a30*/  @!P1 LDC R3, c[0x0][0xc] ;  /* 0x00000300ff039b82 */ /* 0x000e220000000800 */
[----:B------:R-:W-:Y:S01]  /*0a40*/  ULDC UR4, c[0x0][0xc] ;  /* 0x0000030000047ab9 */ /* 0x000fe20000000800 */
[----:B------:R-:W-:Y:S02]  /*0a50*/  ULDC UR5, c[0x0][0x10] ;  /* 0x0000040000057ab9 */ /* 0x000fe40000000800 */
[----:B------:R-:W-:-:S04]  /*0a60*/  UIMAD.WIDE.U32 UR4, UR4, UR5, URZ ;  /* 0x00000005040472a5 */ /* 0x000fc8000f8e003f */
[----:B------:R-:W1:Y:S01]  /*0a70*/  LDC R0, c[0x0][0x14] ;  /* 0x00000500ff007b82 */ /* 0x000e620000000800 */
[----:B--2---:R-:W-:-:S04]  /*0a80*/  @P1 IMAD.WIDE.U32 R16, R6, R17, R8 ;  /* 0x0000001106101225 */ /* 0x004fc800078e0008 */
[----:B------:R-:W-:Y:S02]  /*0a90*/  @P1 IMAD.IADD R17, R17, 0x1, R7 ;  /* 0x0000000111111824 */ /* 0x000fe400078e0207 */
[----:B------:R-:W-:Y:S02]  /*0aa0*/  IMAD.MOV.U32 R7, RZ, RZ, RZ ;  /* 0x000000ffff077224 */ /* 0x000fe400078e00ff */
[----:B0-----:R-:W-:-:S04]  /*0ab0*/  @!P1 IMAD.WIDE.U32 R8, R3, R15, R6 ;  /* 0x0000000f03089225 */ /* 0x001fc800078e0006 */
[----:B------:R-:W-:Y:S02]  /*0ac0*/  @!P1 IMAD.MOV.U32 R16, RZ, RZ, R8 ;  /* 0x000000ffff109224 */ /* 0x000fe400078e0008 */
[----:B-1----:R-:W-:-:S04]  /*0ad0*/  IMAD.WIDE.U32 R10, R0, UR4, RZ ;  /* 0x00000004000a7c25 */ /* 0x002fc8000f8e00ff */
[----:B------:R-:W-:Y:S01]  /*0ae0*/  IMAD R3, R0, UR5, RZ ;  /* 0x0000000500037c24 */ /* 0x000fe2000f8e02ff */
[----:B------:R0:W-:Y:S01]  /*0af0*/  STL.64 [R1], R10 ;  /* 0x0000000a01007387 */ /* 0x0001e20000100a00 */
[----:B------:R-:W-:Y:S02]  /*0b00*/  @!P1 IMAD.MOV.U32 R17, RZ, RZ, R9 ;  /* 0x000000ffff119224 */ /* 0x000fe400078e0009 */
[----:B------:R-:W-:Y:S01]  /*0b10*/  IMAD.IADD R0, R11, 0x1, R3 ;  /* 0x000000010b007824 */ /* 0x000fe200078e0203 */
[----:B------:R-:W-:Y:S06]  /*0b20*/  @P0 BRA `(.L_x_9) ;  /* 0x0000000000200947 */ /* 0x000fec0003800000 */
[----:B------:R-:W-:Y:S01]  /*0b30*/  UISETP.GE.U32.AND UP0, UPT, UR40, 0x5, UPT ;  /* 0x000000052800788c */ /* 0x000fe2000bf06070 */
[----:B------:R-:W-:Y:S01]  /*0b40*/  IADD3 R16, P0, R16, R10, RZ ;  /* 0x0000000a10107210 */ /* 0x000fe20007f1e0ff */
[----:B------:R-:W-:Y:S01]  /*0b50*/  UIMAD.WIDE.U32 UR4, UR40, -0x33333333, URZ ;  /* 0xcccccccd280478a5 */ /* 0x000fe2000f8e003f */
[----:B------:R-:W-:-:S03]  /*0b60*/  UMOV UR39, URZ ;  /* 0x0000003f00277c82 */ /* 0x000fc60008000000 */
[----:B------:R-:W-:Y:S01]  /*0b70*/  USHF.R.U32.HI UR4, URZ, 0x2, UR5 ;  /* 0x000000023f047899 */ /* 0x000fe20008011605 */
[----:B------:R-:W-:-:S03]  /*0b80*/  IMAD.X R17, R0, 0x1, R17, P0 ;  /* 0x0000000100117824 */ /* 0x000fc600000e0611 */
[----:B------:R-:W-:Y:S02]  /*0b90*/  UIMAD UR38, UR4, -0x5, UR40 ;  /* 0xfffffffb042678a4 */ /* 0x000fe4000f8e0228 */
[----:B------:R-:W-:-:S12]  /*0ba0*/  @UP0 ULOP3.LUT UR39, UR4, 0x1, URZ, 0xc0, !UPT ;  /* 0x0000000104270892 */ /* 0x000fd8000f8ec03f */
.L_x_9:
[----:B------:R-:W-:Y:S01]  /*0bb0*/  ISETP.GE.U32.AND P0, PT, R16, UR8, PT ;  /* 0x0000000810007c0c */ /* 0x000fe2000bf06070 */
[----:B------:R-:W-:Y:S01]  /*0bc0*/  IMAD.MOV.U32 R22, RZ, RZ, -0x1 ;  /* 0xffffffffff167424 */ /* 0x000fe200078e00ff */
[----:B------:R-:W-:Y:S01]  /*0bd0*/  PRMT R3, RZ, 0x7610, R3 ;  /* 0x00007610ff037816 */ /* 0x000fe20000000003 */
[----:B------:R-:W-:Y:S01]  /*0be0*/  IMAD.MOV.U32 R19, RZ, RZ, -0x1 ;  /* 0xffffffffff137424 */ /* 0x000fe200078e00ff */
[----:B------:R-:W-:Y:S01]  /*0bf0*/  ISETP.GE.U32.AND.EX P0, PT, R17, UR9, PT, P0 ;  /* 0x0000000911007c0c */ /* 0x000fe2000bf06100 */
[----:B------:R-:W-:-:S12]  /*0c00*/  IMAD.MOV.U32 R18, RZ, RZ, -0x1 ;  /* 0xffffffffff127424 */ /* 0x000fd800078e00ff */
[----:B------:R-:W-:Y:S05]  /*0c10*/  @P0 BRA `(.L_x_10) ;  /* 0x0000000400580947 */ /* 0x000fea0003800000 */
[----:B------:R-:W1:Y:S01]  /*0c20*/  LDC.64 R20, c[0x0][0x628] ;  /* 0x00018a00ff147b82 */ /* 0x000e620000000a00 */
[----:B------:R-:W-:Y:S02]  /*0c30*/  IMAD.MOV.U32 R8, RZ, RZ, R16 ;  /* 0x000000ffff087224 */ /* 0x000fe400078e0010 */
[----:B------:R-:W-:-:S05]  /*0c40*/  IMAD.MOV.U32 R9, RZ, RZ, R17 ;  /* 0x000000ffff097224 */ /* 0x000fca00078e0011 */
[----:B------:R-:W2:Y:S08]  /*0c50*/  LDC R18, c[0x0][0x630] ;  /* 0x00018c00ff127b82 */ /* 0x000eb00000000800 */
[----:B------:R-:W3:Y:S01]  /*0c60*/  LDC.64 R24, c[0x0][0x620] ;  /* 0x00018800ff187b82 */ /* 0x000ee20000000a00 */
[----:B-1----:R-:W-:-:S04]  /*0c70*/  ISETP.NE.U32.AND P0, PT, R20, RZ, PT ;  /* 0x000000ff1400720c */ /* 0x002fc80003f05070 */
[----:B------:R-:W-:-:S13]  /*0c80*/  ISETP.NE.AND.EX P0, PT, R21, RZ, PT, P0 ;  /* 0x000000ff1500720c */ /* 0x000fda0003f05300 */
[----:B--23--:R-:W-:Y:S05]  /*0c90*/  @!P0 BRA `(.L_x_11) ;  /* 0x0000000000288947 */ /* 0x00cfea0003800000 */
[----:B------:R-:W1:Y:S02]  /*0ca0*/  LDC R3, c[0x0][0x634] ;  /* 0x00018d00ff037b82 */ /* 0x000e640000000800 */
[----:B-1----:R-:W-:-:S05]  /*0cb0*/  IADD3 R3, P0, R16, R3, RZ ;  /* 0x0000000310037210 */ /* 0x002fca0007f1e0ff */
[----:B------:R-:W-:-:S04]  /*0cc0*/  IMAD.X R19, RZ, RZ, R17, P0 ;  /* 0x000000ffff137224 */ /* 0x000fc800000e0611 */
[----:B------:R-:W-:-:S04]  /*0cd0*/  IMAD.WIDE.U32 R8, R19, R20, RZ ;  /* 0x0000001413087225 */ /* 0x000fc800078e00ff */
[----:B0-----:R-:W-:-:S04]  /*0ce0*/  IMAD.WIDE.U32 R10, P0, R3, R21, R8 ;  /* 0x00000015030a7225 */ /* 0x001fc80007800008 */
[----:B------:R-:W-:-:S04]  /*0cf0*/  IMAD.WIDE.U32 R8, R3, R20, RZ ;  /* 0x0000001403087225 */ /* 0x000fc800078e00ff */
[----:B------:R-:W-:Y:S01]  /*0d00*/  IMAD.X R13, RZ, RZ, RZ, P0 ;  /* 0x000000ffff0d7224 */ /* 0x000fe200000e06ff */
[----:B------:R-:W-:Y:S01]  /*0d10*/  IADD3 RZ, P0, R9, R10, RZ ;  /* 0x0000000a09ff7210 */ /* 0x000fe20007f1e0ff */
[----:B------:R-:W-:-:S04]  /*0d20*/  IMAD.MOV.U32 R12, RZ, RZ, R11 ;  /* 0x000000ffff0c7224 */ /* 0x000fc800078e000b */
[----:B------:R-:W-:-:S08]  /*0d30*/  IMAD.WIDE.U32.X R8, R19, R21, R12, P0 ;  /* 0x0000001513087225 */ /* 0x000fd000000e040c */
.L_x_11:
[-CC-:B------:R-:W-:Y:S01]  /*0d40*/  SHF.R.U64 R30, R8, R18.reuse, R9.reuse ;  /* 0x00000012081e7219 */ /* 0x180fe20000001209 */
[----:B------:R-:W1:Y:S01]  /*0d50*/  LDC R12, c[0x0][0x618] ;  /* 0x00018600ff0c7b82 */ /* 0x000e620000000800 */
[----:B------:R-:W-:Y:S01]  /*0d60*/  SHF.R.U32.HI R7, RZ, R18, R9 ;  /* 0x00000012ff077219 */ /* 0x000fe20000011609 */
[----:B------:R-:W-:Y:S01]  /*0d70*/  ULDC UR4, c[0x0][0x150] ;  /* 0x0000540000047ab9 */ /* 0x000fe20000000800 */
[----:B0-----:R-:W-:Y:S02]  /*0d80*/  IADD3 R11, P0, RZ, -R30, RZ ;  /* 0x8000001eff0b7210 */ /* 0x001fe40007f1e0ff */
[----:B------:R-:W-:-:S03]  /*0d90*/  I2FP.F32.U32 R3, R6 ;  /* 0x0000000600037245 */ /* 0x000fc60000201000 */
[----:B------:R-:W0:Y:S01]  /*0da0*/  LDC.64 R26, c[0x0][0x640] ;  /* 0x00019000ff1a7b82 */ /* 0x000e220000000a00 */
[----:B------:R-:W-:Y:S02]  /*0db0*/  IMAD.X R13, RZ, RZ, ~R7, P0 ;  /* 0x000000ffff0d7224 */ /* 0x000fe400000e0e07 */
[----:B------:R-:W-:Y:S01]  /*0dc0*/  FMUL R3, R3, UR4 ;  /* 0x0000000403037c20 */ /* 0x000fe20008400000 */
[----:B------:R-:W-:Y:S01]  /*0dd0*/  IMAD.WIDE.U32 R8, R11, R24, R16 ;  /* 0x000000180b087225 */ /* 0x000fe200078e0010 */
[----:B------:R-:W-:-:S03]  /*0de0*/  ULDC UR4, c[0x0][0x154] ;  /* 0x0000550000047ab9 */ /* 0x000fc60000000800 */
[----:B------:R-:W-:Y:S01]  /*0df0*/  IMAD R10, R13, R24, RZ ;  /* 0x000000180d0a7224 */ /* 0x000fe200078e02ff */
[----:B------:R-:W2:Y:S01]  /*0e00*/  LDC R7, c[0x0][0x144] ;  /* 0x00005100ff077b82 */ /* 0x000ea20000000800 */
[----:B------:R-:W3:Y:S02]  /*0e10*/  F2I.U32.TRUNC.NTZ R3, R3 ;  /* 0x0000000300037305 */ /* 0x000ee4000020f000 */
[----:B------:R-:W-:-:S04]  /*0e20*/  IMAD R11, R11, R25, R10 ;  /* 0x000000190b0b7224 */ /* 0x000fc800078e020a */
[----:B------:R-:W-:Y:S01]  /*0e30*/  IMAD.IADD R9, R9, 0x1, R11 ;  /* 0x0000000109097824 */ /* 0x000fe200078e020b */
[----:B------:R-:W4:Y:S01]  /*0e40*/  LDC R18, c[0x0][0x608] ;  /* 0x00018200ff127b82 */ /* 0x000f220000000800 */
[----:B------:R-:W-:-:S03]  /*0e50*/  IMAD.MOV.U32 R11, RZ, RZ, -0x1 ;  /* 0xffffffffff0b7424 */ /* 0x000fc600078e00ff */
[-C--:B-1----:R-:W-:Y:S02]  /*0e60*/  SHF.R.U64 R22, R8, R12.reuse, R9 ;  /* 0x0000000c08167219 */ /* 0x082fe40000001209 */
[----:B------:R-:W-:Y:S02]  /*0e70*/  I2FP.F32.U32 R8, R15 ;  /* 0x0000000f00087245 */ /* 0x000fe40000201000 */
[----:B------:R-:W1:Y:S01]  /*0e80*/  LDC R24, c[0x0][0x658] ;  /* 0x00019600ff187b82 */ /* 0x000e620000000800 */
[----:B0-----:R-:W-:Y:S01]  /*0e90*/  ISETP.NE.U32.AND P0, PT, R26, RZ, PT ;  /* 0x000000ff1a00720c */ /* 0x001fe20003f05070 */
[----:B---3--:R-:W-:Y:S01]  /*0ea0*/  IMAD.MOV R10, RZ, RZ, -R3 ;  /* 0x000000ffff0a7224 */ /* 0x008fe200078e0a03 */
[----:B------:R-:W-:Y:S01]  /*0eb0*/  SHF.R.U32.HI R9, RZ, R12, R9 ;  /* 0x0000000cff097219 */ /* 0x000fe20000011609 */
[----:B------:R-:W-:Y:S01]  /*0ec0*/  FMUL R8, R8, UR4 ;  /* 0x0000000408087c20 */ /* 0x000fe20008400000 */
[----:B------:R-:W-:-:S03]  /*0ed0*/  ISETP.NE.AND.EX P0, PT, R27, RZ, PT, P0 ;  /* 0x000000ff1b00720c */ /* 0x000fc60003f05300 */
[----:B------:R-:W0:Y:S01]  /*0ee0*/  LDC R20, c[0x0][0x148] ;  /* 0x00005200ff147b82 */ /* 0x000e220000000800 */
[----:B--2---:R-:W-:-:S07]  /*0ef0*/  IMAD R3, R7, R10, R6 ;  /* 0x0000000a07037224 */ /* 0x004fce00078e0206 */
[----:B------:R-:W2:Y:S01]  /*0f00*/  LDC R21, c[0x0][0x600] ;  /* 0x00018000ff157b82 */ /* 0x000ea20000000800 */
[-CC-:B----4-:R-:W-:Y:S02]  /*0f10*/  SHF.R.U64 R32, R22, R18.reuse, R9.reuse ;  /* 0x0000001216207219 */ /* 0x190fe40000001209 */
[----:B------:R-:W-:Y:S01]  /*0f20*/  SHF.R.U32.HI R7, RZ, R18, R9 ;  /* 0x00000012ff077219 */ /* 0x000fe20000011609 */
[----:B------:R-:W-:Y:S01]  /*0f30*/  IMAD.MOV.U32 R9, RZ, RZ, 0x1 ;  /* 0x00000001ff097424 */ /* 0x000fe200078e00ff */
[----:B------:R3:W4:Y:S03]  /*0f40*/  F2I.U32.TRUNC.NTZ R18, R8 ;  /* 0x0000000800127305 */ /* 0x000726000020f000 */
[----:B------:R-:W0:Y:S01]  /*0f50*/  LDC R25, c[0x0][0x648] ;  /* 0x00019200ff197b82 */ /* 0x000e220000000800 */
[-C--:B-1----:R-:W-:Y:S02]  /*0f60*/  SHF.L.U32 R6, R11, R24.reuse, RZ ;  /* 0x000000180b067219 */ /* 0x082fe400000006ff */
[----:B------:R-:W-:-:S02]  /*0f70*/  SHF.R.U64 R34, R32, R24, R7 ;  /* 0x0000001820227219 */ /* 0x000fc40000001207 */
[----:B------:R-:W-:Y:S02]  /*0f80*/  LOP3.LUT R13, RZ, R6, RZ, 0x33, !PT ;  /* 0x00000006ff0d7212 */ /* 0x000fe400078e33ff */
[-C--:B------:R-:W-:Y:S01]  /*0f90*/  SHF.R.U32.HI R7, RZ, R24.reuse, R7 ;  /* 0x00000018ff077219 */ /* 0x080fe20000011607 */
[----:B------:R-:W1:Y:S01]  /*0fa0*/  LDC R29, c[0x0][0x638] ;  /* 0x00018e00ff1d7b82 */ /* 0x000e620000000800 */
[----:B------:R-:W-:Y:S01]  /*0fb0*/  SHF.L.U32 R12, R9, R24, RZ ;  /* 0x00000018090c7219 */ /* 0x000fe200000006ff */
[----:B------:R-:W-:-:S06]  /*0fc0*/  IMAD.MOV.U32 R6, RZ, RZ, R34 ;  /* 0x000000ffff067224 */ /* 0x000fcc00078e0022 */
[----:B------:R-:W0:Y:S01]  /*0fd0*/  LDC R28, c[0x0][0x610] ;  /* 0x00018400ff1c7b82 */ /* 0x000e220000000800 */
[----:B---34-:R-:W-:Y:S05]  /*0fe0*/  @!P0 BRA `(.L_x_12) ;  /* 0x0000000000288947 */ /* 0x018fea0003800000 */
[----:B------:R-:W3:Y:S02]  /*0ff0*/  LDC R11, c[0x0][0x64c] ;  /* 0x00019300ff0b7b82 */ /* 0x000ee40000000800 */
[----:B---3--:R-:W-:-:S05]  /*1000*/  IADD3 R11, P0, R34, R11, RZ ;  /* 0x0000000b220b7210 */ /* 0x008fca0007f1e0ff */
[----:B------:R-:W-:-:S04]  /*1010*/  IMAD.X R19, RZ, RZ, R7, P0 ;  /* 0x000000ffff137224 */ /* 0x000fc800000e0607 */
[----:B------:R-:W-:-:S04]  /*1020*/  IMAD.WIDE.U32 R6, R19, R26, RZ ;  /* 0x0000001a13067225 */ /* 0x000fc800078e00ff */
[----:B------:R-:W-:-:S04]  /*1030*/  IMAD.WIDE.U32 R8, P0, R11, R27, R6 ;  /* 0x0000001b0b087225 */ /* 0x000fc80007800006 */
[----:B------:R-:W-:-:S04]  /*1040*/  IMAD.WIDE.U32 R6, R11, R26, RZ ;  /* 0x0000001a0b067225 */ /* 0x000fc800078e00ff */
[----:B------:R-:W-:Y:S01]  /*1050*/  IMAD.X R11, RZ, RZ, RZ, P0 ;  /* 0x000000ffff0b7224 */ /* 0x000fe200000e06ff */
[----:B------:R-:W-:Y:S01]  /*1060*/  IADD3 RZ, P0, R7, R8, RZ ;  /* 0x0000000807ff7210 */ /* 0x000fe20007f1e0ff */
[----:B------:R-:W-:-:S04]  /*1070*/  IMAD.MOV.U32 R10, RZ, RZ, R9 ;  /* 0x000000ffff0a7224 */ /* 0x000fc800078e0009 */
[----:B------:R-:W-:-:S08]  /*1080*/  IMAD.WIDE.U32.X R6, R19, R27, R10, P0 ;  /* 0x0000001b13067225 */ /* 0x000fd000000e040a */
.L_x_12:
[----:B0-----:R-:W-:Y:S01]  /*1090*/  SHF.R.U64 R6, R6, R25, R7 ;  /* 0x0000001906067219 */ /* 0x001fe20000001207 */
[----:B--2---:R-:W-:Y:S01]  /*10a0*/  VIADD R7, R21, 0xffffffff ;  /* 0xffffffff15077836 */ /* 0x004fe20000000000 */
[----:B------:R-:W-:Y:S01]  /*10b0*/  LOP3.LUT R13, R32, R13, RZ, 0xc0, !PT ;  /* 0x0000000d200d7212 */ /* 0x000fe200078ec0ff */
[----:B------:R-:W-:Y:S02]  /*10c0*/  IMAD.MOV R18, RZ, RZ, -R18 ;  /* 0x000000ffff127224 */ /* 0x000fe400078e0a12 */
[----:B------:R-:W-:Y:S01]  /*10d0*/  IMAD.MOV R8, RZ, RZ, -R6 ;  /* 0x000000ffff087224 */ /* 0x000fe200078e0a06 */
[----:B------:R-:W-:Y:S01]  /*10e0*/  LOP3.LUT R7, R22, R7, RZ, 0xc0, !PT ;  /* 0x0000000716077212 */ /* 0x000fe200078ec0ff */
[----:B------:R-:W-:Y:S02]  /*10f0*/  IMAD R12, R12, R6, R13 ;  /* 0x000000060c0c7224 */ /* 0x000fe400078e020d */
[----:B------:R-:W-:Y:S02]  /*1100*/  @P1 IMAD R3, R20, R18, R15 ;  /* 0x0000001214031224 */ /* 0x000fe400078e020f */
[----:B-1----:R-:W-:-:S02]  /*1110*/  IMAD R6, R8, R29, R34 ;  /* 0x0000001d08067224 */ /* 0x002fc400078e0222 */
[----:B------:R-:W-:Y:S02]  /*1120*/  IMAD R22, R12, R28, R3 ;  /* 0x0000001c0c167224 */ /* 0x000fe400078e0203 */
[----:B------:R-:W-:Y:S02]  /*1130*/  IMAD R7, R6, R21, R7 ;  /* 0x0000001506077224 */ /* 0x000fe400078e0207 */
[----:B------:R-:W-:Y:S02]  /*1140*/  IMAD.MOV.U32 R3, RZ, RZ, 0x1 ;  /* 0x00000001ff037424 */ /* 0x000fe400078e00ff */
[----:B------:R-:W-:Y:S01]  /*1150*/  IMAD.MOV.U32 R18, RZ, RZ, R30 ;  /* 0x000000ffff127224 */ /* 0x000fe200078e001e */
[----:B------:R-:W-:Y:S02]  /*1160*/  SEL R19, R7, R22, !P1 ;  /* 0x0000001607137207 */ /* 0x000fe40004800000 */
[----:B------:R-:W-:-:S07]  /*1170*/  SEL R22, R22, R7, !P1 ;  /* 0x0000000716167207 */ /* 0x000fce0004800000 */
.L_x_10:
[----:B------:R-:W-:Y:S05]  /*1180*/  @!P2 BRA `(.L_x_13) ;  /* 0x0000003c00fca947 */ /* 0x000fea0003800000 */
[----:B------:R-:W-:-:S13]  /*1190*/  ISETP.GT.U32.AND P0, PT, R31, 0x1, PT ;  /* 0x000000011f00780c */ /* 0x000fda0003f04070 */
[----:B------:R-:W-:Y:S05]  /*11a0*/  @P0 EXIT ;  /* 0x000000000000094d */ /* 0x000fea0003800000 */
.L_x_14:
[----:B------:R-:W-:-:S08]  /*11b0*/  NOP ;  /* 0x0000000000007918 */ /* 0x000fd00000000000 */
[----:B------:R-:W1:Y:S02]  /*11c0*/  USETMAXREG.TRY_ALLOC.CTAPOOL UP0, 0xe8 ;  /* 0x000000e8000079c8 */ /* 0x000e640008000600 */
[----:B-1----:R-:W-:-:S13]  /*11d0*/  PLOP3.LUT P0, PT, PT, PT, UP0, 0x80, 0x0 ;  /* 0x000000000000781c */ /* 0x002fda0003f0f008 */
[----:B------:R-:W-:Y:S05]  /*11e0*/  @!P0 BRA `(.L_x_14) ;  /* 0xfffffffc00f08947 */ /* 0x000fea000383ffff */
[----:B------:R-:W-:-:S13]  /*11f0*/  LOP3.LUT P0, RZ, R3, 0xff, RZ, 0xc0, !PT ;  /* 0x000000ff03ff7812 */ /* 0x000fda000780c0ff */
[----:B------:R-:W-:Y:S05]  /*1200*/  @!P0 EXIT ;  /* 0x000000000000894d */ /* 0x000fea0003800000 */
[----:B------:R-:W2:Y:S01]  /*1210*/  LDL.64 R8, [R1] ;  /* 0x0000000001087983 */ /* 0x000ea20000100a00 */
[----:B------:R-:W-:Y:S01]  /*1220*/  SHF.R.S32.HI R3, RZ, 0x1f, R4 ;  /* 0x0000001fff037819 */ /* 0x000fe20000011404 */
[----:B------:R-:W1:Y:S01]  /*1230*/  S2UR UR4, SR_CgaCtaId ;  /* 0x00000000000479c3 */ /* 0x000e620000008800 */
[----:B------:R-:W-:Y:S01]  /*1240*/  UMOV UR41, 0x400 ;  /* 0x0000040000297882 */ /* 0x000fe20000000000 */
[----:B------:R-:W-:Y:S01]  /*1250*/  UISETP.LT.AND UP0, UPT, UR40, 0x1, UPT ;  /* 0x000000012800788c */ /* 0x000fe2000bf01270 */
[CC--:B------:R-:W-:Y:S01]  /*1260*/  LEA.HI R5, R3.reuse, R4.reuse, RZ, 0x2 ;  /* 0x0000000403057211 */ /* 0x0c0fe200078f10ff */
[----:B------:R-:W-:Y:S01]  /*1270*/  UIADD3 UR5, UR43, -0x1, URZ ;  /* 0xffffffff2b057890 */ /* 0x000fe2000fffe03f */
[----:B------:R-:W-:Y:S01]  /*1280*/  LEA.HI R3, R3, R4, RZ, 0x5 ;  /* 0x0000000403037211 */ /* 0x000fe200078f28ff */
[----:B------:R-:W-:Y:S01]  /*1290*/  USEL UR42, UR40, 0x1, UP0 ;  /* 0x00000001282a7887 */ /* 0x000fe20008000000 */
[--C-:B------:R-:W-:Y:S01]  /*12a0*/  SHF.R.S32.HI R74, RZ, 0x2, R5.reuse ;  /* 0x00000002ff4a7819 */ /* 0x100fe20000011405 */
[----:B------:R-:W3:Y:S01]  /*12b0*/  LDC R78, c[0x0][0x658] ;  /* 0x00019600ff4e7b82 */ /* 0x000ee20000000800 */
[----:B------:R-:W-:Y:S01]  /*12c0*/  SHF.R.S32.HI R7, RZ, 0x1f, R5 ;  /* 0x0000001fff077819 */ /* 0x000fe20000011405 */
[----:B------:R-:W-:Y:S01]  /*12d0*/  UISETP.NE.AND UP0, UPT, UR5, URZ, UPT ;  /* 0x0000003f0500728c */ /* 0x000fe2000bf05270 */
[----:B------:R-:W-:Y:S01]  /*12e0*/  SHF.R.S32.HI R3, RZ, 0x5, R3 ;  /* 0x00000005ff037819 */ /* 0x000fe20000011403 */
[----:B------:R-:W-:Y:S01]  /*12f0*/  ULDC UR8, c[0x0][0x284] ;  /* 0x0000a10000087ab9 */ /* 0x000fe20000000800 */
[----:B------:R-:W-:Y:S01]  /*1300*/  LEA.HI R7, R7, R74, RZ, 0x3 ;  /* 0x0000004a07077211 */ /* 0x000fe200078f18ff */
[----:B------:R-:W-:Y:S01]  /*1310*/  USEL UR7, URZ, 0x1, UP0 ;  /* 0x000000013f077887 */ /* 0x000fe20008000000 */
[----:B------:R-:W-:Y:S01]  /*1320*/  LOP3.LUT R5, R5, 0xfffffffc, RZ, 0xc0, !PT ;  /* 0xfffffffc05057812 */ /* 0x000fe200078ec0ff */
[----:B------:R-:W4:Y:S01]  /*1330*/  LDC R6, c[0x0][0x288] ;  /* 0x0000a200ff067b82 */ /* 0x000f220000000800 */
[----:B------:R-:W-:Y:S01]  /*1340*/  LOP3.LUT R7, R7, 0xfffffff8, RZ, 0xc0, !PT ;  /* 0xfffffff807077812 */ /* 0x000fe200078ec0ff */
[----:B------:R-:W-:-:S02]  /*1350*/  USHF.L.U32 UR47, UR40, 0x1, URZ ;  /* 0x00000001282f7899 */ /* 0x000fc4000800063f */
[----:B------:R-:W-:Y:S01]  /*1360*/  IMAD.IADD R5, R4, 0x1, -R5 ;  /* 0x0000000104057824 */ /* 0x000fe200078e0a05 */
[----:B------:R-:W-:Y:S01]  /*1370*/  UIADD3 UR42, -UR42, UR40, URZ ;  /* 0x000000282a2a7290 */ /* 0x000fe2000fffe13f */
[----:B------:R-:W-:Y:S02]  /*1380*/  IMAD.IADD R74, R74, 0x1, -R7 ;  /* 0x000000014a4a7824 */ /* 0x000fe400078e0a07 */
[----:B------:R-:W0:Y:S01]  /*1390*/  LDC R81, c[0x0][0x600] ;  /* 0x00018000ff517b82 */ /* 0x000e220000000800 */
[----:B-1----:R-:W-:Y:S01]  /*13a0*/  ULEA UR41, UR4, UR41, 0x18 ;  /* 0x0000002904297291 */ /* 0x002fe2000f8ec03f */
[--C-:B------:R-:W-:Y:S01]  /*13b0*/  IMAD R83, R3, -0x10, -R74.reuse ;  /* 0xfffffff003537824 */ /* 0x100fe200078e0a4a */
[--C-:B------:R-:W-:Y:S01]  /*13c0*/  SHF.R.S32.HI R75, RZ, 0x1f, R74.reuse ;  /* 0x0000001fff4b7819 */ /* 0x100fe2000001144a */
[----:B------:R-:W-:Y:S01]  /*13d0*/  USHF.L.U32 UR4, UR5, 0x3, URZ ;  /* 0x0000000305047899 */ /* 0x000fe2000800063f */
[----:B------:R-:W-:Y:S01]  /*13e0*/  IMAD.MOV.U32 R7, RZ, RZ, 0x1 ;  /* 0x00000001ff077424 */ /* 0x000fe200078e00ff */
[----:B------:R-:W-:Y:S01]  /*13f0*/  UIADD3 UR5, UR41, 0x180, URZ ;  /* 0x0000018029057890 */ /* 0x000fe2000fffe03f */
[----:B------:R-:W-:Y:S01]  /*1400*/  IMAD.SHL.U32 R76, R5, 0x2, RZ ;  /* 0x00000002054c7824 */ /* 0x000fe200078e00ff */
[----:B------:R-:W-:Y:S01]  /*1410*/  UIADD3 UR6, UR41, 0x14180, URZ ;  /* 0x0001418029067890 */ /* 0x000fe2000fffe03f */
[----:B------:R-:W-:Y:S01]  /*1420*/  IMAD.WIDE R74, R3, 0x10, R74 ;  /* 0x00000010034a7825 */ /* 0x000fe200078e024a */
[----:B------:R-:W-:-:S02]  /*1430*/  USHF.R.U32.HI UR5, URZ, 0x4, UR5 ;  /* 0x000000043f057899 */ /* 0x000fc40008011605 */
[----:B------:R-:W-:Y:S01]  /*1440*/  USHF.R.U32.HI UR6, URZ, 0x4, UR6 ;  /* 0x000000043f067899 */ /* 0x000fe20008011606 */
[----:B------:R-:W-:Y:S01]  /*1450*/  IMAD.MOV.U32 R3, RZ, RZ, -0x1 ;  /* 0xffffffffff037424 */ /* 0x000fe200078e00ff */
[----:B------:R-:W-:Y:S01]  /*1460*/  UIADD3 UR48, UR41, 0x60, URZ ;  /* 0x0000006029307890 */ /* 0x000fe2000fffe03f */
[----:B------:R-:W-:Y:S01]  /*1470*/  IMAD.U32 R85, RZ, RZ, UR7 ;  /* 0x00000007ff557e24 */ /* 0x000fe2000f8e00ff */
[----:B------:R-:W-:Y:S01]  /*1480*/  ULOP3.LUT UR4, UR4, 0x8, URZ, 0xc0, !UPT ;  /* 0x0000000804047892 */ /* 0x000fe2000f8ec03f */
[----:B----4-:R-:W-:Y:S01]  /*1490*/  IMAD R79, R5, -0x2, R6 ;  /* 0xfffffffe054f7824 */ /* 0x010fe200078e0206 */
[-C--:B---3--:R-:W-:Y:S01]  /*14a0*/  SHF.L.U32 R3, R3, R78.reuse, RZ ;  /* 0x0000004e03037219 */ /* 0x088fe200000006ff */
[----:B------:R-:W-:Y:S01]  /*14b0*/  ULOP3.LUT UR5, UR5, 0x3fff, URZ, 0xc0, !UPT ;  /* 0x00003fff05057892 */ /* 0x000fe2000f8ec03f */
[----:B------:R-:W-:Y:S01]  /*14c0*/  SHF.L.U32 R78, R7, R78, RZ ;  /* 0x0000004e074e7219 */ /* 0x000fe200000006ff */
[----:B------:R-:W-:Y:S01]  /*14d0*/  ULOP3.LUT UR6, UR6, 0x3fff, URZ, 0xc0, !UPT ;  /* 0x00003fff06067892 */ /* 0x000fe2000f8ec03f */
[----:B------:R-:W-:Y:S01]  /*14e0*/  LOP3.LUT R82, RZ, R3, RZ, 0x33, !PT ;  /* 0x00000003ff527212 */ /* 0x000fe200078e33ff */
[----:B------:R-:W-:Y:S01]  /*14f0*/  VIADD R83, R83, UR8 ;  /* 0x0000000853537c36 */ /* 0x000fe20008000000 */
[----:B------:R-:W-:Y:S01]  /*1500*/  SHF.R.S32.HI R77, RZ, 0x1f, R76 ;  /* 0x0000001fff4d7819 */ /* 0x000fe2000001144c */
[----:B0-----:R-:W-:Y:S01]  /*1510*/  VIADD R81, R81, 0xffffffff ;  /* 0xffffffff51517836 */ /* 0x001fe20000000000 */
[----:B------:R-:W-:-:S02]  /*1520*/  ULEA UR43, UR43, UR48, 0x3 ;  /* 0x000000302b2b7291 */ /* 0x000fc4000f8e183f */
[----:B------:R-:W-:Y:S02]  /*1530*/  ULOP3.LUT UR49, UR4, 0x8, URZ, 0x3c, !UPT ;  /* 0x0000000804317892 */ /* 0x000fe4000f8e3c3f */
[----:B------:R-:W-:Y:S02]  /*1540*/  ULOP3.LUT UR44, UR4, 0x18, URZ, 0x3c, !UPT ;  /* 0x00000018042c7892 */ /* 0x000fe4000f8e3c3f */
[----:B------:R-:W-:Y:S02]  /*1550*/  ULOP3.LUT UR45, UR5, 0x10000, URZ, 0xfc, !UPT ;  /* 0x00010000052d7892 */ /* 0x000fe4000f8efc3f */
[----:B------:R-:W-:Y:S01]  /*1560*/  ULOP3.LUT UR46, UR6, 0x10000, URZ, 0xfc, !UPT ;  /* 0x00010000062e7892 */ /* 0x000fe2000f8efc3f */
[----:B--2---:R-:W-:-:S11]  /*1570*/  SHF.L.U64.HI R80, R8, 0x1, R0 ;  /* 0x0000000108507819 */ /* 0x004fd60000010200 */
.L_x_134:
[----:B------:R-:W-:-:S04]  /*1580*/  SHF.L.U32 R0, R85, 0x1f, RZ ;  /* 0x0000001f55007819 */ /* 0x000fc800000006ff */
[----:B------:R-:W0:Y:S02]  /*1590*/  SYNCS.PHASECHK.TRANS64.TRYWAIT P0, [UR43+-0x8], R0 ;  /* 0xfffff800ff0075a7 */ /* 0x000e24000800016b */
[----:B01--4-:R-:W-:Y:S05]  /*15a0*/  @!P0 BRA `(.L_x_15) ;  /* 0x0000004c00308947 */ /* 0x013fea0003800000 */
.L_x_157:
[----:B------:R-:W-:Y:S02]  /*15b0*/  ULDC UR4, c[0x0][0x28c] ;  /* 0x0000a30000047ab9 */ /* 0x000fe40000000800 */
[----:B------:R-:W-:-:S13]  /*15c0*/  ISETP.LT.AND P0, PT, RZ, UR4, PT ;  /* 0x00000004ff007c0c */ /* 0x000fda000bf01270 */
[----:B------:R-:W-:Y:S05]  /*15d0*/  @P0 BRA `(.L_x_16) ;  /* 0x0000000000400947 */ /* 0x000fea0003800000 */
[----:B0-----:R-:W-:Y:S01]  /*15e0*/  MOV R0, 0x0 ;  /* 0x0000000000007802 */ /* 0x001fe20000000f00 */
[----:B------:R-:W-:Y:S01]  /*15f0*/  ULDC.64 UR4, c[0x4][0x68] ;  /* 0x01001a0000047ab9 */ /* 0x000fe20000000a00 */
[----:B------:R-:W-:Y:S01]  /*1600*/  ULDC.64 UR6, c[0x4][0x8] ;  /* 0x0100020000067ab9 */ /* 0x000fe20000000a00 */
[----:B------:R-:W-:Y:S01]  /*1610*/  IMAD.U32 R4, RZ, RZ, UR4 ;  /* 0x00000004ff047e24 */ /* 0x000fe2000f8e00ff */
[----:B------:R0:W1:Y:S01]  /*1620*/  LDC.64 R14, c[0x4][R0] ;  /* 0x01000000000e7b82 */ /* 0x0000620000000a00 */
[----:B------:R-:W-:Y:S01]  /*1630*/  IMAD.U32 R5, RZ, RZ, UR5 ;  /* 0x00000005ff057e24 */ /* 0x000fe2000f8e00ff */
[----:B------:R-:W-:Y:S01]  /*1640*/  ULDC.64 UR4, c[0x4][0x70] ;  /* 0x01001c0000047ab9 */ /* 0x000fe20000000a00 */
[----:B------:R-:W-:Y:S02]  /*1650*/  IMAD.U32 R10, RZ, RZ, UR6 ;  /* 0x00000006ff0a7e24 */ /* 0x000fe4000f8e00ff */
[----:B------:R-:W-:Y:S02]  /*1660*/  IMAD.U32 R6, RZ, RZ, UR4 ;  /* 0x00000004ff067e24 */ /* 0x000fe4000f8e00ff */
[----:B------:R-:W-:-:S02]  /*1670*/  IMAD.U32 R7, RZ, RZ, UR5 ;  /* 0x00000005ff077e24 */ /* 0x000fc4000f8e00ff */
[----:B------:R-:W-:Y:S02]  /*1680*/  IMAD.U32 R11, RZ, RZ, UR7 ;  /* 0x00000007ff0b7e24 */ /* 0x000fe4000f8e00ff */
[----:B------:R-:W-:Y:S02]  /*1690*/  IMAD.MOV.U32 R8, RZ, RZ, 0x1e1 ;  /* 0x000001e1ff087424 */ /* 0x000fe400078e00ff */
[----:B------:R-:W-:Y:S02]  /*16a0*/  IMAD.MOV.U32 R12, RZ, RZ, 0x1 ;  /* 0x00000001ff0c7424 */ /* 0x000fe400078e00ff */
[----:B0-----:R-:W-:-:S07]  /*16b0*/  IMAD.MOV.U32 R13, RZ, RZ, RZ ;  /* 0x000000ffff0d7224 */ /* 0x001fce00078e00ff */
[----:B------:R-:W-:-:S07]  /*16c0*/  LEPC R20, `(.L_x_16) ;  /* 0x000000001014794e */ /* 0x000fce0000000000 */
[----:B-1---5:R-:W-:Y:S05]  /*16d0*/  CALL.ABS.NOINC R14 ;  /* 0x000000000e007343 */ /* 0x022fea0003c00000 */
.L_x_16:
[----:B0-----:R-:W-:-:S04]  /*16e0*/  LOP3.LUT R0, R23, 0x1, RZ, 0xfc, !PT ;  /* 0x0000000117007812 */ /* 0x001fc800078efcff */
[----:B------:R-:W-:-:S13]  /*16f0*/  ISETP.NE.AND P0, PT, R0, 0x3, PT ;  /* 0x000000030000780c */ /* 0x000fda0003f05270 */
[----:B------:R-:W-:Y:S05]  /*1700*/  @!P0 BRA `(.L_x_17) ;  /* 0x0000000000048947 */ /* 0x000fea0003800000 */
[----:B------:R-:W-:Y:S01]  /*1710*/  BPT.TRAP 0x1 ;  /* 0x000000040000795c */ /* 0x000fe20000300000 */
.L_x_17:
[----:B------:R-:W-:Y:S02]  /*1720*/  IMAD.U32 R3, RZ, RZ, UR38 ;  /* 0x00000026ff037e24 */ /* 0x000fe4000f8e00ff */
[----:B------:R-:W-:-:S03]  /*1730*/  IMAD.U32 R0, RZ, RZ, UR39 ;  /* 0x00000027ff007e24 */ /* 0x000fc6000f8e00ff */
[----:B------:R-:W-:Y:S02]  /*1740*/  LEA R3, R3, UR41, 0x3 ;  /* 0x0000002903037c11 */ /* 0x000fe4000f8e18ff */
[----:B------:R-:W-:-:S04]  /*1750*/  SHF.L.U32 R0, R0, 0x1f, RZ ;  /* 0x0000001f00007819 */ /* 0x000fc800000006ff */
[----:B------:R0:W1:Y:S01]  /*1760*/  SYNCS.PHASECHK.TRANS64.TRYWAIT P1, [R3+URZ], R0 ;  /* 0x00000000030075a7 */ /* 0x000062000802017f */
[----:B------:R-:W-:Y:S05]  /*1770*/  @!P0 BRA `(.L_x_18) ;  /* 0x0000000000048947 */ /* 0x000fea0003800000 */
[----:B------:R-:W-:Y:S01]  /*1780*/  BPT.TRAP 0x1 ;  /* 0x000000040000795c */ /* 0x000fe20000300000 */
.L_x_18:
[----:B-1----:R-:W-:Y:S05]  /*1790*/  @P1 BRA `(.L_x_19) ;  /* 0x0000000000081947 */ /* 0x002fea0003800000 */
[----:B------:R-:W1:Y:S02]  /*17a0*/  SYNCS.PHASECHK.TRANS64.TRYWAIT P1, [R3+URZ], R0 ;  /* 0x00000000030075a7 */ /* 0x000e64000802017f */
[----:B-1----:R-:W-:Y:S05]  /*17b0*/  @!P1 BRA `(.L_x_20) ;  /* 0x0000004800c49947 */ /* 0x002fea0003800000 */
.L_x_19:
[----:B------:R-:W-:Y:S05]  /*17c0*/  WARPSYNC.ALL ;  /* 0x0000000000007948 */ /* 0x000fea0003800000 */
[----:B------:R-:W-:Y:S01]  /*17d0*/  ULEA UR8, UR38, UR45, 0xa ;  /* 0x0000002d26087291 */ /* 0x000fe2000f8e503f */
[----:B------:R-:W-:Y:S01]  /*17e0*/  WARPGROUP.ARRIVE ;  /* 0x00000000000079c5 */ /* 0x000fe20000000000 */
[----:B------:R-:W-:Y:S01]  /*17f0*/  UIMAD UR9, UR38, 0x600, UR46 ;  /* 0x00000600260978a4 */ /* 0x000fe2000f8e022e */
[----:B01----:R-:W-:Y:S01]  /*1800*/  IMAD.U32 R0, RZ, RZ, UR42 ;  /* 0x0000002aff007e24 */ /* 0x003fe2000f8e00ff */
[----:B------:R-:W-:Y:S01]  /*1810*/  UMOV UR5, 0x40000040 ;  /* 0x4000004000057882 */ /* 0x000fe20000000000 */
[----:B------:R-:W-:-:S02]  /*1820*/  UMOV UR7, 0x40000040 ;  /* 0x4000004000077882 */ /* 0x000fc40000000000 */
[----:B------:R-:W-:Y:S01]  /*1830*/  UMOV UR4, UR8 ;  /* 0x0000000800047c82 */ /* 0x000fe20008000000 */
[----:B------:R-:W-:Y:S01]  /*1840*/  ISETP.GE.AND P1, PT, R0, 0x1, PT ;  /* 0x000000010000780c */ /* 0x000fe20003f26270 */
[----:B------:R-:W-:Y:S02]  /*1850*/  UMOV UR6, UR9 ;  /* 0x0000000900067c82 */ /* 0x000fe40008000000 */
[----:B------:R-:W-:Y:S01]  /*1860*/  IGMMA.64x96x32.S8.S8 R24, gdesc[UR4], RZ, !UPT, gsb0 ;  /* 0x02a00000041879f1 */ /* 0x000fe2000c0410ff */
[----:B------:R-:W-:Y:S02]  /*1870*/  UIADD3 UR4, UR8, 0x2, URZ ;  /* 0x0000000208047890 */ /* 0x000fe4000fffe03f */
[----:B------:R-:W-:Y:S01]  /*1880*/  UIADD3 UR6, UR9, 0x2, URZ ;  /* 0x0000000209067890 */ /* 0x000fe2000fffe03f */
[----:B------:R-:W-:Y:S01]  /*1890*/  UMOV UR5, 0x40000040 ;  /* 0x4000004000057882 */ /* 0x000fe20000000000 */
[----:B------:R-:W-:Y:S01]  /*18a0*/  UMOV UR7, 0x40000040 ;  /* 0x4000004000077882 */ /* 0x000fe20000000000 */
[----:B------:R-:W-:-:S02]  /*18b0*/  WARPGROUP.DEPBAR.LE gsb0, 0x0 ;  /* 0x00008000000079c5 */ /* 0x000fc40000010000 */
[----:B------:R-:W-:-:S06]  /*18c0*/  WARPGROUP.ARRIVE ;  /* 0x00000000000079c5 */ /* 0x000fcc0000000000 */
[----:B------:R-:W-:Y:S01]  /*18d0*/  IGMMA.64x96x32.S8.S8 R24, gdesc[UR4], R24, gsb0 ;  /* 0x02a00000041879f1 */ /* 0x000fe20008041018 */
[----:B------:R-:W-:Y:S02]  /*18e0*/  UIADD3 UR4, UR8, 0x4, URZ ;  /* 0x0000000408047890 */ /* 0x000fe4000fffe03f */
[----:B------:R-:W-:Y:S01]  /*18f0*/  UIADD3 UR6, UR9, 0x4, URZ ;  /* 0x0000000409067890 */ /* 0x000fe2000fffe03f */
[----:B------:R-:W-:Y:S01]  /*1900*/  UMOV UR5, 0x40000040 ;  /* 0x4000004000057882 */ /* 0x000fe20000000000 */
[----:B------:R-:W-:Y:S01]  /*1910*/  UMOV UR7, 0x40000040 ;  /* 0x4000004000077882 */ /* 0x000fe20000000000 */
[----:B------:R-:W-:Y:S02]  /*1920*/  WARPGROUP.DEPBAR.LE gsb0, 0x0 ;  /* 0x00008000000079c5 */ /* 0x000fe40000010000 */
        /* <DEDUP_REMOVED lines=36> */
[----:B------:R-:W-:Y:S03]  /*1b70*/  IGMMA.64x96x32.S8.S8 R24, gdesc[UR4], R24, gsb0 ;  /* 0x02a00000041879f1 */ /* 0x000fe60008041018 */
[----:B------:R-:W-:Y:S02]  /*1b80*/  WARPGROUP.DEPBAR.LE gsb0, 0x0 ;  /* 0x00008000000079c5 */ /* 0x000fe40000010000 */
[----:B------:R-:W-:Y:S05]  /*1b90*/  @!P1 BRA `(.L_x_21) ;  /* 0x0000000400809947 */ /* 0x000fea0003800000 */
[----:B------:R-:W-:Y:S01]  /*1ba0*/  UIADD3 UR8, UR38, 0x1, URZ ;  /* 0x0000000126087890 */ /* 0x000fe2000fffe03f */
[----:B------:R-:W-:Y:S01]  /*1bb0*/  IMAD.U32 R0, RZ, RZ, UR42 ;  /* 0x0000002aff007e24 */ /* 0x000fe2000f8e00ff */
[----:B------:R-:W-:Y:S02]  /*1bc0*/  UMOV UR9, UR38 ;  /* 0x0000002600097c82 */ /* 0x000fe40008000000 */
[----:B------:R-:W-:-:S04]  /*1bd0*/  UISETP.NE.AND UP0, UPT, UR8, 0x5, UPT ;  /* 0x000000050800788c */ /* 0x000fc8000bf05270 */
[----:B------:R-:W-:Y:S02]  /*1be0*/  USEL UR4, URZ, 0x1, UP0 ;  /* 0x000000013f047887 */ /* 0x000fe40008000000 */
[----:B------:R-:W-:Y:S02]  /*1bf0*/  USEL UR8, UR8, URZ, UP0 ;  /* 0x0000003f08087287 */ /* 0x000fe40008000000 */
[----:B------:R-:W-:-:S06]  /*1c00*/  ULOP3.LUT UR4, UR39, UR4, URZ, 0x3c, !UPT ;  /* 0x0000000427047292 */ /* 0x000fcc000f8e3c3f */
[----:B------:R-:W-:-:S07]  /*1c10*/  IMAD.U32 R5, RZ, RZ, UR4 ;  /* 0x00000004ff057e24 */ /* 0x000fce000f8e00ff */
.L_x_28:
[----:B01----:R-:W-:Y:S05]  /*1c20*/  @!P0 BRA `(.L_x_22) ;  /* 0x0000000000048947 */ /* 0x003fea0003800000 */
[----:B------:R-:W-:Y:S01]  /*1c30*/  BPT.TRAP 0x1 ;  /* 0x000000040000795c */ /* 0x000fe20000300000 */
.L_x_22:
[----:B------:R-:W-:Y:S01]  /*1c40*/  ULEA UR4, UR8, UR41, 0x3 ;  /* 0x0000002908047291 */ /* 0x000fe2000f8e183f */
[----:B------:R-:W-:-:S08]  /*1c50*/  SHF.L.U32 R3, R5, 0x1f, RZ ;  /* 0x0000001f05037819 */ /* 0x000fd000000006ff */
[----:B------:R0:W1:Y:S01]  /*1c60*/  SYNCS.PHASECHK.TRANS64.TRYWAIT P1, [UR4], R3 ;  /* 0x00000003ff0075a7 */ /* 0x0000620008020144 */
[----:B------:R-:W-:Y:S05]  /*1c70*/  @!P0 BRA `(.L_x_23) ;  /* 0x0000000000048947 */ /* 0x000fea0003800000 */
[----:B------:R-:W-:Y:S01]  /*1c80*/  BPT.TRAP 0x1 ;  /* 0x000000040000795c */ /* 0x000fe20000300000 */
.L_x_23:
[----:B-1----:R-:W-:Y:S05]  /*1c90*/  @P1 BRA `(.L_x_24) ;  /* 0x0000000000081947 */ /* 0x002fea0003800000 */
[----:B------:R-:W1:Y:S02]  /*1ca0*/  SYNCS.PHASECHK.TRANS64.TRYWAIT P1, [UR4], R3 ;  /* 0x00000003ff0075a7 */ /* 0x000e640008020144 */
[----:B-1----:R-:W-:Y:S05]  /*1cb0*/  @!P1 BRA `(.L_x_25) ;  /* 0x0000004400989947 */ /* 0x002fea0003800000 */
.L_x_24:
[----:B------:R-:W-:Y:S01]  /*1cc0*/  ULEA UR11, UR8, UR45, 0xa ;  /* 0x0000002d080b7291 */ /* 0x000fe2000f8e503f */
[----:B------:R-:W-:Y:S01]  /*1cd0*/  WARPGROUP.ARRIVE ;  /* 0x00000000000079c5 */ /* 0x000fe20000000000 */
[----:B------:R-:W-:Y:S01]  /*1ce0*/  UIMAD UR10, UR8, 0x600, UR46 ;  /* 0x00000600080a78a4 */ /* 0x000fe2000f8e022e */
[----:B------:R-:W-:Y:S01]  /*1cf0*/  UMOV UR5, 0x40000040 ;  /* 0x4000004000057882 */ /* 0x000fe20000000000 */
[----:B------:R-:W-:-:S03]  /*1d00*/  UMOV UR7, 0x40000040 ;  /* 0x4000004000077882 */ /* 0x000fc60000000000 */
[----:B------:R-:W-:Y:S02]  /*1d10*/  UMOV UR4, UR11 ;  /* 0x0000000b00047c82 */ /* 0x000fe40008000000 */
[----:B------:R-:W-:Y:S02]  /*1d20*/  UMOV UR6, UR10 ;  /* 0x0000000a00067c82 */ /* 0x000fe40008000000 */
[----:B------:R-:W-:Y:S01]  /*1d30*/  IGMMA.64x96x32.S8.S8 R24, gdesc[UR4], R24, gsb0 ;  /* 0x02a00000041879f1 */ /* 0x000fe20008041018 */
        /* <DEDUP_REMOVED lines=51> */
[----:B------:R-:W-:Y:S01]  /*2070*/  BPT.TRAP 0x1 ;  /* 0x000000040000795c */ /* 0x000fe20000300000 */
.L_x_26:
[----:B------:R-:W-:Y:S01]  /*2080*/  ULEA UR4, UR9, UR41, 0x3 ;  /* 0x0000002909047291 */ /* 0x000fe2000f8e183f */
[----:B------:R-:W-:-:S03]  /*2090*/  ISETP.GT.U32.AND P1, PT, R23, 0x1, PT ;  /* 0x000000011700780c */ /* 0x000fc60003f24070 */
[----:B------:R-:W-:-:S04]  /*20a0*/  UIADD3 UR4, UR4, 0x28, URZ ;  /* 0x0000002804047890 */ /* 0x000fc8000fffe03f */
[----:B------:R-:W-:-:S09]  /*20b0*/  UPRMT UR4, URZ, 0x654, UR4 ;  /* 0x000006543f047896 */ /* 0x000fd20008000004 */
[----:B------:R-:W-:Y:S01]  /*20c0*/  SYNCS.ARRIVE.TRANS64.RED.A1T0 RZ, [UR4], RZ ;  /* 0x000000ffffff79a7 */ /* 0x000fe20008100404 */
[----:B------:R-:W-:Y:S05]  /*20d0*/  @P1 BRA `(.L_x_27) ;  /* 0x0000000000041947 */ /* 0x000fea0003800000 */
[----:B------:R-:W-:Y:S01]  /*20e0*/  BPT.TRAP 0x1 ;  /* 0x000000040000795c */ /* 0x000fe20000300000 */
.L_x_27:
[----:B------:R-:W-:Y:S01]  /*20f0*/  UIADD3 UR8, UR8, 0x1, URZ ;  /* 0x0000000108087890 */ /* 0x000fe2000fffe03f */
[C---:B------:R-:W-:Y:S01]  /*2100*/  ISETP.GT.AND P1, PT, R0.reuse, 0x1, PT ;  /* 0x000000010000780c */ /* 0x040fe20003f24270 */
[----:B------:R-:W-:Y:S01]  /*2110*/  UIADD3 UR9, UR9, 0x1, URZ ;  /* 0x0000000109097890 */ /* 0x000fe2000fffe03f */
[----:B------:R-:W-:Y:S01]  /*2120*/  VIADD R0, R0, 0xffffffff ;  /* 0xffffffff00007836 */ /* 0x000fe20000000000 */
[----:B------:R-:W-:Y:S02]  /*2130*/  UISETP.NE.AND UP0, UPT, UR8, 0x5, UPT ;  /* 0x000000050800788c */ /* 0x000fe4000bf05270 */
[----:B------:R-:W-:Y:S02]  /*2140*/  UISETP.NE.AND UP1, UPT, UR9, 0x5, UPT ;  /* 0x000000050900788c */ /* 0x000fe4000bf25270 */
[----:B------:R-:W-:Y:S02]  /*2150*/  USEL UR4, URZ, 0x1, UP0 ;  /* 0x000000013f047887 */ /* 0x000fe40008000000 */
[----:B------:R-:W-:-:S02]  /*2160*/  USEL UR8, UR8, URZ, UP0 ;  /* 0x0000003f08087287 */ /* 0x000fc40008000000 */
[----:B------:R-:W-:Y:S02]  /*2170*/  USEL UR9, UR9, URZ, UP1 ;  /* 0x0000003f09097287 */ /* 0x000fe40008800000 */
[----:B------:R-:W-:Y:S01]  /*2180*/  LOP3.LUT R5, R5, UR4, RZ, 0x3c, !PT ;  /* 0x0000000405057c12 */ /* 0x000fe2000f8e3cff */
[----:B------:R-:W-:Y:S09]  /*2190*/  @P1 BRA `(.L_x_28) ;  /* 0xfffffff800a01947 */ /* 0x000ff2000383ffff */
.L_x_21:
[----:B------:R-:W2:Y:S01]  /*21a0*/  LDC R0, c[0x0][0x28c] ;  /* 0x0000a300ff007b82 */ /* 0x000ea20000000800 */
[----:B01----:R-:W-:-:S04]  /*21b0*/  IMAD.U32 R3, RZ, RZ, UR49 ;  /* 0x00000031ff037e24 */ /* 0x003fc8000f8e00ff */
[----:B------:R0:W-:Y:S01]  /*21c0*/  SYNCS.ARRIVE.TRANS64.A1T0 RZ, [R3+UR48], RZ ;  /* 0x000000ff03ff79a7 */ /* 0x0001e20008100030 */
[----:B--2---:R-:W-:-:S13]  /*21d0*/  ISETP.GE.AND P1, PT, R0, 0x1, PT ;  /* 0x000000010000780c */ /* 0x004fda0003f26270 */
[----:B0-----:R-:W-:Y:S05]  /*21e0*/  @!P1 BRA `(.L_x_29) ;  /* 0x0000000000349947 */ /* 0x001fea0003800000 */
[----:B------:R-:W-:Y:S05]  /*21f0*/  @!P0 BRA `(.L_x_30) ;  /* 0x0000000000048947 */ /* 0x000fea0003800000 */
[----:B------:R-:W-:Y:S01]  /*2200*/  BPT.TRAP 0x1 ;  /* 0x000000040000795c */ /* 0x000fe20000300000 */
.L_x_30:
[----:B------:R-:W-:Y:S01]  /*2210*/  UIADD3 UR6, UR38, UR42, URZ ;  /* 0x0000002a26067290 */ /* 0x000fe2000fffe03f */
[----:B------:R-:W-:-:S03]  /*2220*/  ISETP.GT.U32.AND P0, PT, R23, 0x1, PT ;  /* 0x000000011700780c */ /* 0x000fc60003f04070 */
[----:B------:R-:W-:-:S04]  /*2230*/  UIMAD.WIDE.U32 UR4, UR6, -0x33333333, URZ ;  /* 0xcccccccd060478a5 */ /* 0x000fc8000f8e003f */
[----:B------:R-:W-:-:S04]  /*2240*/  USHF.R.U32.HI UR4, URZ, 0x2, UR5 ;  /* 0x000000023f047899 */ /* 0x000fc80008011605 */
[----:B------:R-:W-:-:S04]  /*2250*/  UIMAD UR6, UR4, -0x5, UR6 ;  /* 0xfffffffb040678a4 */ /* 0x000fc8000f8e0206 */
[----:B------:R-:W-:-:S04]  /*2260*/  ULEA UR6, UR6, UR41, 0x3 ;  /* 0x0000002906067291 */ /* 0x000fc8000f8e183f */
[----:B------:R-:W-:-:S04]  /*2270*/  UIADD3 UR6, UR6, 0x28, URZ ;  /* 0x0000002806067890 */ /* 0x000fc8000fffe03f */
[----:B------:R-:W-:-:S09]  /*2280*/  UPRMT UR6, URZ, 0x654, UR6 ;  /* 0x000006543f067896 */ /* 0x000fd20008000006 */
[----:B------:R-:W-:Y:S01]  /*2290*/  SYNCS.ARRIVE.TRANS64.RED.A1T0 RZ, [UR6], RZ ;  /* 0x000000ffffff79a7 */ /* 0x000fe20008100406 */
[----:B------:R-:W-:Y:S05]  /*22a0*/  @P0 BRA `(.L_x_29) ;  /* 0x0000000000040947 */ /* 0x000fea0003800000 */
[----:B------:R-:W-:Y:S01]  /*22b0*/  BPT.TRAP 0x1 ;  /* 0x000000040000795c */ /* 0x000fe20000300000 */
.L_x_29:
[----:B------:R-:W-:Y:S01]  /*22c0*/  SHF.L.U32 R3, R85, 0x1f, RZ ;  /* 0x0000001f55037819 */ /* 0x000fe200000006ff */
[----:B------:R-:W-:Y:S01]  /*22d0*/  UIADD3 UR38, UR38, UR47, URZ ;  /* 0x0000002f26267290 */ /* 0x000fe2000fffe03f */
[----:B------:R-:W-:Y:S01]  /*22e0*/  IMAD.SHL.U32 R0, R22, 0x40, RZ ;  /* 0x0000004016007824 */ /* 0x000fe200078e00ff */
[----:B------:R-:W-:Y:S01]  /*22f0*/  UISETP.GE.U32.AND UP1, UPT, UR47, 0x5, UPT ;  /* 0x000000052f00788c */ /* 0x000fe2000bf26070 */
[----:B------:R-:W0:Y:S01]  /*2300*/  SYNCS.PHASECHK.TRANS64.TRYWAIT P0, [UR43+0x8], R3 ;  /* 0x00000803ff0075a7 */ /* 0x000e22000800016b */
[----:B------:R-:W-:-:S04]  /*2310*/  UISETP.GT.U32.AND UP0, UPT, UR38, 0x4, UPT ;  /* 0x000000042600788c */ /* 0x000fc8000bf04070 */
[----:B------:R-:W-:-:S04]  /*2320*/  UISETP.LT.U32.AND UP0, UPT, UR47, 0x5, UP0 ;  /* 0x000000052f00788c */ /* 0x000fc80008701070 */
[----:B------:R-:W-:Y:S02]  /*2330*/  USEL UR6, URZ, 0x1, !UP0 ;  /* 0x000000013f067887 */ /* 0x000fe4000c000000 */
[----:B------:R-:W-:Y:S02]  /*2340*/  @UP1 UIMAD.WIDE.U32 UR4, UR38, -0x33333333, URZ ;  /* 0xcccccccd260418a5 */ /* 0x000fe4000f8e003f */
[----:B------:R-:W-:Y:S02]  /*2350*/  ULOP3.LUT UR39, UR39, UR6, URZ, 0x3c, !UPT ;  /* 0x0000000627277292 */ /* 0x000fe4000f8e3c3f */
[----:B------:R-:W-:-:S04]  /*2360*/  @UP1 USHF.R.U32.HI UR4, URZ, 0x2, UR5 ;  /* 0x000000023f041899 */ /* 0x000fc80008011605 */
[----:B------:R-:W-:Y:S01]  /*2370*/  @UP1 ULOP3.LUT UR39, UR39, 0x1, UR4, 0x78, !UPT ;  /* 0x0000000127271892 */ /* 0x000fe2000f8e7804 */
[----:B0-----:R-:W-:Y:S11]  /*2380*/  @!P0 BRA `(.L_x_31) ;  /* 0x0000003c00fc8947 */ /* 0x001ff60003800000 */
.L_x_158:
[----:B------:R-:W-:Y:S01]  /*2390*/  ULDC UR4, c[0x0][0x284] ;  /* 0x0000a10000047ab9 */ /* 0x000fe20000000800 */
[----:B------:R-:W-:Y:S01]  /*23a0*/  IMAD R13, R19, 0x60, RZ ;  /* 0x00000060130d7824 */ /* 0x000fe200078e02ff */
[----:B------:R-:W-:Y:S01]  /*23b0*/  ISETP.GE.AND P0, PT, R0, UR4, PT ;  /* 0x0000000400007c0c */ /* 0x000fe2000bf06270 */
[----:B------:R-:W-:-:S03]  /*23c0*/  ULDC UR4, c[0x0][0x288] ;  /* 0x0000a20000047ab9 */ /* 0x000fc60000000800 */
[----:B------:R-:W-:-:S13]  /*23d0*/  ISETP.GE.OR P0, PT, R13, UR4, P0 ;  /* 0x000000040d007c0c */ /* 0x000fda0008706670 */
[----:B------:R-:W-:Y:S05]  /*23e0*/  @P0 BRA `(.L_x_32) ;  /* 0x0000002400c80947 */ /* 0x000fea0003800000 */
[----:B------:R-:W1:Y:S01]  /*23f0*/  LDC.64 R8, c[0x0][0x5c8] ;  /* 0x00017200ff087b82 */ /* 0x000e620000000a00 */
[----:B------:R-:W-:Y:S01]  /*2400*/  SHF.R.S32.HI R11, RZ, 0x1f, R18 ;  /* 0x0000001fff0b7819 */ /* 0x000fe20000011412 */
[----:B------:R-:W-:Y:S01]  /*2410*/  ULDC.64 UR4, c[0x0][0x5d0] ;  /* 0x0001740000047ab9 */ /* 0x000fe20000000a00 */
[----:B------:R-:W-:Y:S01]  /*2420*/  SHF.R.S32.HI R10, RZ, 0x1f, R13 ;  /* 0x0000001fff0a7819 */ /* 0x000fe2000001140d */
[----:B0-----:R-:W-:Y:S01]  /*2430*/  IMAD.WIDE.U32 R4, R18, UR4, R76 ;  /* 0x0000000412047c25 */ /* 0x001fe2000f8e004c */
[----:B------:R-:W-:Y:S03]  /*2440*/  BSSY B0, `(.L_x_32) ;  /* 0x000026c000007945 */ /* 0x000fe60003800000 */
[----:B------:R-:W-:Y:S01]  /*2450*/  IMAD R3, R11, UR4, RZ ;  /* 0x000000040b037c24 */ /* 0x000fe2000f8e02ff */
[----:B------:R-:W-:Y:S01]  /*2460*/  IADD3 R4, P0, R13, R4, RZ ;  /* 0x000000040d047210 */ /* 0x000fe20007f1e0ff */
[----:B------:R-:W-:-:S04]  /*2470*/  IMAD.WIDE R14, R22, 0x40, R74 ;  /* 0x00000040160e7825 */ /* 0x000fc800078e024a */
[----:B------:R-:W-:Y:S01]  /*2480*/  IMAD R3, R18, UR5, R3 ;  /* 0x0000000512037c24 */ /* 0x000fe2000f8e0203 */
[----:B------:R-:W-:Y:S01]  /*2490*/  ULDC.64 UR4, c[0x0][0x5c0] ;  /* 0x0001700000047ab9 */ /* 0x000fe20000000a00 */
[----:B------:R-:W-:Y:S02]  /*24a0*/  IMAD.IADD R20, R83, 0x1, -R0 ;  /* 0x0000000153147824 */ /* 0x000fe400078e0a00 */
[----:B------:R-:W-:Y:S01]  /*24b0*/  IMAD.IADD R19, R79, 0x1, -R13 ;  /* 0x000000014f137824 */ /* 0x000fe200078e0a0d */
[----:B------:R-:W-:Y:S01]  /*24c0*/  IADD3.X R5, R10, R5, R3, P0, !PT ;  /* 0x000000050a057210 */ /* 0x000fe200007fe403 */
[-C--:B-1----:R-:W-:Y:S02]  /*24d0*/  IMAD R3, R15, R8.reuse, RZ ;  /* 0x000000080f037224 */ /* 0x082fe400078e02ff */
[----:B------:R-:W-:-:S04]  /*24e0*/  IMAD.WIDE.U32 R4, R14, R8, R4 ;  /* 0x000000080e047225 */ /* 0x000fc800078e0004 */
[----:B------:R-:W-:Y:S01]  /*24f0*/  IMAD R3, R14, R9, R3 ;  /* 0x000000090e037224 */ /* 0x000fe200078e0203 */
[----:B------:R-:W-:-:S04]  /*2500*/  IADD3 R4, P0, R4, UR4, RZ ;  /* 0x0000000404047c10 */ /* 0x000fc8000ff1e0ff */
[----:B------:R-:W-:Y:S02]  /*2510*/  IADD3.X R5, R5, UR5, R3, P0, !PT ;  /* 0x0000000505057c10 */ /* 0x000fe400087fe403 */
[----:B-----5:R-:W-:Y:S02]  /*2520*/  ISETP.NE.AND P0, PT, R73, RZ, PT ;  /* 0x000000ff4900720c */ /* 0x020fe40003f05270 */
[----:B------:R-:W-:-:S04]  /*2530*/  LEA R6, P1, R8, R4, 0x3 ;  /* 0x0000000408067211 */ /* 0x000fc800078218ff */
[----:B------:R-:W-:-:S07]  /*2540*/  LEA.HI.X R7, R8, R5, R9, 0x3, P1 ;  /* 0x0000000508077211 */ /* 0x000fce00008f1c09 */
[----:B------:R-:W-:Y:S05]  /*2550*/  @!P0 BRA `(.L_x_33) ;  /* 0x0000001c00208947 */ /* 0x000fea0003800000 */
[----:B------:R-:W0:Y:S01]  /*2560*/  LDC.64 R86, c[0x0][0x5b0] ;  /* 0x00016c00ff567b82 */ /* 0x000e220000000a00 */
[----:B------:R-:W-:Y:S01]  /*2570*/  ULDC.64 UR4, c[0x0][0x5b8] ;  /* 0x00016e0000047ab9 */ /* 0x000fe20000000a00 */
[----:B------:R-:W-:Y:S01]  /*2580*/  ISETP.GE.AND P1, PT, R20, 0x1, PT ;  /* 0x000000011400780c */ /* 0x000fe20003f26270 */
[C---:B------:R-:W-:Y:S01]  /*2590*/  IMAD.WIDE.U32 R8, R18.reuse, UR4, R76 ;  /* 0x0000000412087c25 */ /* 0x040fe2000f8e004c */
[----:B------:R-:W-:Y:S02]  /*25a0*/  BSSY B1, `(.L_x_34) ;  /* 0x000000e000017945 */ /* 0x000fe40003800000 */
[----:B------:R-:W-:Y:S01]  /*25b0*/  ISETP.LT.OR P5, PT, R19, 0x1, !P1 ;  /* 0x000000011300780c */ /* 0x000fe20004fa1670 */
[----:B------:R-:W-:Y:S01]  /*25c0*/  IMAD R3, R11, UR4, RZ ;  /* 0x000000040b037c24 */ /* 0x000fe2000f8e02ff */
[----:B------:R-:W1:Y:S01]  /*25d0*/  LDC.64 R88, c[0x0][0x5a8] ;  /* 0x00016a00ff587b82 */ /* 0x000e620000000a00 */
[----:B------:R-:W-:Y:S02]  /*25e0*/  IADD3 R12, P0, R13, R8, RZ ;  /* 0x000000080d0c7210 */ /* 0x000fe40007f1e0ff */
[----:B------:R-:W-:-:S05]  /*25f0*/  IMAD R3, R18, UR5, R3 ;  /* 0x0000000512037c24 */ /* 0x000fca000f8e0203 */
[----:B------:R-:W-:Y:S01]  /*2600*/  IADD3.X R13, R10, R9, R3, P0, !PT ;  /* 0x000000090a0d7210 */ /* 0x000fe200007fe403 */
[-C--:B0-----:R-:W-:Y:S02]  /*2610*/  IMAD R0, R15, R86.reuse, RZ ;  /* 0x000000560f007224 */ /* 0x081fe400078e02ff */
[----:B------:R-:W-:-:S04]  /*2620*/  IMAD.WIDE.U32 R8, R14, R86, R12 ;  /* 0x000000560e087225 */ /* 0x000fc800078e000c */
[----:B------:R-:W-:Y:S01]  /*2630*/  IMAD R21, R14, R87, R0 ;  /* 0x000000570e157224 */ /* 0x000fe200078e0200 */
[----:B-1----:R-:W-:-:S04]  /*2640*/  IADD3 R8, P0, R8, R88, RZ ;  /* 0x0000005808087210 */ /* 0x002fc80007f1e0ff */
[----:B------:R-:W-:Y:S01]  /*2650*/  IADD3.X R9, R89, R9, R21, P0, !PT ;  /* 0x0000000959097210 */ /* 0x000fe200007fe415 */
[----:B------:R-:W-:Y:S08]  /*2660*/  @P5 BRA `(.L_x_35) ;  /* 0x0000000000045947 */ /* 0x000ff00003800000 */
[----:B------:R0:W5:Y:S02]  /*2670*/  LDG.E.U8 R84, desc[UR36][R8.64] ;  /* 0x0000002408547981 */ /* 0x000164000c1e1100 */
.L_x_35:
[----:B------:R-:W-:Y:S05]  /*2680*/  BSYNC B1 ;  /* 0x0000000000017941 */ /* 0x000fea0003800000 */
.L_x_34:
[----:B-----5:R-:W-:Y:S01]  /*2690*/  LOP3.LUT R0, R84, 0xffff, RZ, 0xc0, !PT ;  /* 0x0000ffff54007812 */ /* 0x020fe200078ec0ff */
[----:B------:R-:W-:Y:S01]  /*26a0*/  IMAD.SHL.U32 R10, R86, 0x8, RZ ;  /* 0x00000008560a7824 */ /* 0x000fe200078e00ff */
[----:B------:R-:W-:Y:S01]  /*26b0*/  ISETP.LT.OR P2, PT, R19, 0x2, !P1 ;  /* 0x000000021300780c */ /* 0x000fe20004f41670 */
[----:B------:R-:W-:Y:S01]  /*26c0*/  BSSY B1, `(.L_x_36) ;  /* 0x000000e000017945 */ /* 0x000fe20003800000 */
[----:B------:R-:W-:Y:S02]  /*26d0*/  PRMT R0, R0, 0x8880, RZ ;  /* 0x0000888000007816 */ /* 0x000fe400000000ff */
[----:B------:R-:W-:Y:S02]  /*26e0*/  SHF.L.U64.HI R11, R86, 0x3, R87 ;  /* 0x00000003560b7819 */ /* 0x000fe40000010257 */
[----:B------:R-:W-:Y:S01]  /*26f0*/  ISETP.GE.AND P0, PT, R20, 0x9, PT ;  /* 0x000000091400780c */ /* 0x000fe20003f06270 */
[----:B------:R-:W-:Y:S02]  /*2700*/  IMAD R3, R0, R73, RZ ;  /* 0x0000004900037224 */ /* 0x000fe400078e02ff */
[----:B------:R-:W-:-:S04]  /*2710*/  IMAD.WIDE.U32 R10, R14, R86, R10 ;  /* 0x000000560e0a7225 */ /* 0x000fc800078e000a */
[----:B------:R-:W-:Y:S01]  /*2720*/  @!P5 IMAD R15, R24, R72, R3 ;  /* 0x00000048180fd224 */ /* 0x000fe200078e0203 */
[----:B------:R-:W-:Y:S01]  /*2730*/  IADD3 R10, P3, P4, R12, R88, R10 ;  /* 0x000000580c0a7210 */ /* 0x000fe20007c7e00a */
[----:B------:R-:W-:-:S03]  /*2740*/  IMAD.IADD R14, R21, 0x1, R11 ;  /* 0x00000001150e7824 */ /* 0x000fc600078e020b */
[----:B------:R1:W-:Y:S01]  /*2750*/  @!P5 STG.E.U8 desc[UR36][R4.64], R15 ;  /* 0x0000000f0400d986 */ /* 0x0003e2000c101124 */
[----:B------:R-:W-:Y:S08]  /*2760*/  @P2 BRA `(.L_x_37) ;  /* 0x00000000000c2947 */ /* 0x000ff00003800000 */
[----:B------:R-:W2:Y:S02]  /*2770*/  LDG.E.U8 R84, desc[UR36][R8.64+0x1] ;  /* 0x0000012408547981 */ /* 0x000ea4000c1e1100 */
[----:B--2---:R-:W-:-:S05]  /*2780*/  PRMT R0, R84, 0x8880, RZ ;  /* 0x0000888054007816 */ /* 0x004fca00000000ff */
[----:B------:R-:W-:-:S07]  /*2790*/  IMAD R3, R0, R73, RZ ;  /* 0x0000004900037224 */ /* 0x000fce00078e02ff */
.L_x_37:
[----:B------:R-:W-:Y:S05]  /*27a0*/  BSYNC B1 ;  /* 0x0000000000017941 */ /* 0x000fea0003800000 */
.L_x_36:
[----:B------:R-:W-:Y:S01]  /*27b0*/  ISETP.LT.OR P5, PT, R19, 0x1, !P0 ;  /* 0x000000011300780c */ /* 0x000fe200047a1670 */
[----:B------:R-:W-:Y:S01]  /*27c0*/  @!P2 IMAD R25, R25, R72, R3 ;  /* 0x000000481919a224 */ /* 0x000fe200078e0203 */
[----:B------:R-:W-:Y:S01]  /*27d0*/  BSSY B1, `(.L_x_38) ;  /* 0x000000a000017945 */ /* 0x000fe20003800000 */
[----:B------:R-:W-:Y:S02]  /*27e0*/  IADD3.X R11, R13, R89, R14, P3, P4 ;  /* 0x000000590d0b7210 */ /* 0x000fe40001fe840e */
[C---:B------:R-:W-:Y:S01]  /*27f0*/  ISETP.LT.OR P3, PT, R19.reuse, 0x2, !P0 ;  /* 0x000000021300780c */ /* 0x040fe20004761670 */
[----:B------:R2:W-:Y:S01]  /*2800*/  @!P2 STG.E.U8 desc[UR36][R4.64+0x1], R25 ;  /* 0x000001190400a986 */ /* 0x0005e2000c101124 */
[C---:B------:R-:W-:Y:S02]  /*2810*/  ISETP.LT.OR P4, PT, R19.reuse, 0x9, !P1 ;  /* 0x000000091300780c */ /* 0x040fe40004f81670 */
[----:B------:R-:W-:-:S04]  /*2820*/  ISETP.LT.OR P2, PT, R19, 0xa, !P1 ;  /* 0x0000000a1300780c */ /* 0x000fc80004f41670 */
[----:B------:R-:W-:Y:S09]  /*2830*/  @P5 BRA `(.L_x_39) ;  /* 0x00000000000c5947 */ /* 0x000ff20003800000 */
[----:B------:R-:W3:Y:S02]  /*2840*/  LDG.E.U8 R84, desc[UR36][R10.64] ;  /* 0x000000240a547981 */ /* 0x000ee4000c1e1100 */
[----:B---3--:R-:W-:-:S05]  /*2850*/  PRMT R0, R84, 0x8880, RZ ;  /* 0x0000888054007816 */ /* 0x008fca00000000ff */
[----:B------:R-:W-:-:S07]  /*2860*/  IMAD R3, R0, R73, RZ ;  /* 0x0000004900037224 */ /* 0x000fce00078e02ff */
.L_x_39:
[----:B------:R-:W-:Y:S05]  /*2870*/  BSYNC B1 ;  /* 0x0000000000017941 */ /* 0x000fea0003800000 */
.L_x_38:
[----:B------:R-:W-:Y:S01]  /*2880*/  @!P5 IMAD R13, R26, R72, R3 ;  /* 0x000000481a0dd224 */ /* 0x000fe200078e0203 */
[----:B------:R-:W-:Y:S04]  /*2890*/  BSSY B1, `(.L_x_40) ;  /* 0x0000006000017945 */ /* 0x000fe80003800000 */
[----:B------:R3:W-:Y:S01]  /*28a0*/  @!P5 STG.E.U8 desc[UR36][R6.64], R13 ;  /* 0x0000000d0600d986 */ /* 0x0007e2000c101124 */
[----:B------:R-:W-:Y:S05]  /*28b0*/  @P3 BRA `(.L_x_41) ;  /* 0x00000000000c3947 */ /* 0x000fea0003800000 */
[----:B------:R-:W4:Y:S02]  /*28c0*/  LDG.E.U8 R84, desc[UR36][R10.64+0x1] ;  /* 0x000001240a547981 */ /* 0x000f24000c1e1100 */
[----:B----4-:R-:W-:-:S05]  /*28d0*/  PRMT R0, R84, 0x8880, RZ ;  /* 0x0000888054007816 */ /* 0x010fca00000000ff */
[----:B------:R-:W-:-:S07]  /*28e0*/  IMAD R3, R0, R73, RZ ;  /* 0x0000004900037224 */ /* 0x000fce00078e02ff */
.L_x_41:
[----:B------:R-:W-:Y:S05]  /*28f0*/  BSYNC B1 ;  /* 0x0000000000017941 */ /* 0x000fea0003800000 */
.L_x_40:
[----:B------:R-:W-:Y:S01]  /*2900*/  @!P3 IMAD R27, R27, R72, R3 ;  /* 0x000000481b1bb224 */ /* 0x000fe200078e0203 */
[----:B------:R-:W-:Y:S04]  /*2910*/  BSSY B1, `(.L_x_42) ;  /* 0x0000006000017945 */ /* 0x000fe80003800000 */
[----:B------:R4:W-:Y:S01]  /*2920*/  @!P3 STG.E.U8 desc[UR36][R6.64+0x1], R27 ;  /* 0x0000011b0600b986 */ /* 0x0009e2000c101124 */
[----:B------:R-:W-:Y:S05]  /*2930*/  @P4 BRA `(.L_x_43) ;  /* 0x00000000000c4947 */ /* 0x000fea0003800000 */
[----:B------:R-:W5:Y:S02]  /*2940*/  LDG.E.U8 R84, desc[UR36][R8.64+0x8] ;  /* 0x0000082408547981 */ /* 0x000f64000c1e1100 */
[----:B-----5:R-:W-:-:S05]  /*2950*/  PRMT R0, R84, 0x8880, RZ ;  /* 0x0000888054007816 */ /* 0x020fca00000000ff */
[----:B------:R-:W-:-:S07]  /*2960*/  IMAD R3, R0, R73, RZ ;  /* 0x0000004900037224 */ /* 0x000fce00078e02ff */
.L_x_43:
[----:B------:R-:W-:Y:S05]  /*2970*/  BSYNC B1 ;  /* 0x0000000000017941 */ /* 0x000fea0003800000 */
.L_x_42:
[----:B---3--:R-:W-:Y:S01]  /*2980*/  @!P4 IMAD R13, R28, R72, R3 ;  /* 0x000000481c0dc224 */ /* 0x008fe200078e0203 */
[----:B------:R-:W-:Y:S04]  /*2990*/  BSSY B1, `(.L_x_44) ;  /* 0x0000006000017945 */ /* 0x000fe80003800000 */
[----:B------:R3:W-:Y:S01]  /*29a0*/  @!P4 STG.E.U8 desc[UR36][R4.64+0x8], R13 ;  /* 0x0000080d0400c986 */ /* 0x0007e2000c101124 */
[----:B------:R-:W-:Y:S05]  /*29b0*/  @P2 BRA `(.L_x_45) ;  /* 0x00000000000c2947 */ /* 0x000fea0003800000 */
[----:B------:R-:W5:Y:S02]  /*29c0*/  LDG.E.U8 R84, desc[UR36][R8.64+0x9] ;  /* 0x0000092408547981 */ /* 0x000f64000c1e1100 */
[----:B-----5:R-:W-:-:S05]  /*29d0*/  PRMT R0, R84, 0x8880, RZ ;  /* 0x0000888054007816 */ /* 0x020fca00000000ff */
[----:B------:R-:W-:-:S07]  /*29e0*/  IMAD R3, R0, R73, RZ ;  /* 0x0000004900037224 */ /* 0x000fce00078e02ff */
.L_x_45:
[----:B------:R-:W-:Y:S05]  /*29f0*/  BSYNC B1 ;  /* 0x0000000000017941 */ /* 0x000fea0003800000 */
.L_x_44:
[----:B------:R-:W-:Y:S01]  /*2a00*/  ISETP.LT.OR P4, PT, R19, 0x9, !P0 ;  /* 0x000000091300780c */ /* 0x000fe20004781670 */
[----:B------:R-:W-:Y:S01]  /*2a10*/  @!P2 IMAD R29, R29, R72, R3 ;  /* 0x000000481d1da224 */ /* 0x000fe200078e0203 */
[----:B------:R-:W-:Y:S01]  /*2a20*/  BSSY B1, `(.L_x_46) ;  /* 0x0000009000017945 */ /* 0x000fe20003800000 */
[C---:B------:R-:W-:Y:S02]  /*2a30*/  ISETP.LT.OR P3, PT, R19.reuse, 0xa, !P0 ;  /* 0x0000000a1300780c */ /* 0x040fe40004761670 */
[C---:B------:R-:W-:Y:S01]  /*2a40*/  ISETP.LT.OR P5, PT, R19.reuse, 0x11, !P1 ;  /* 0x000000111300780c */ /* 0x040fe20004fa1670 */
[----:B------:R0:W-:Y:S01]  /*2a50*/  @!P2 STG.E.U8 desc[UR36][R4.64+0x9], R29 ;  /* 0x0000091d0400a986 */ /* 0x0001e2000c101124 */
[----:B------:R-:W-:-:S06]  /*2a60*/  ISETP.LT.OR P2, PT, R19, 0x12, !P1 ;  /* 0x000000121300780c */ /* 0x000fcc0004f41670 */
[----:B------:R-:W-:Y:S07]  /*2a70*/  @P4 BRA `(.L_x_47) ;  /* 0x00000000000c4947 */ /* 0x000fee0003800000 */
[----:B------:R-:W5:Y:S02]  /*2a80*/  LDG.E.U8 R84, desc[UR36][R10.64+0x8] ;  /* 0x000008240a547981 */ /* 0x000f64000c1e1100 */
[----:B-----5:R-:W-:-:S05]  /*2a90*/  PRMT R0, R84, 0x8880, RZ ;  /* 0x0000888054007816 */ /* 0x020fca00000000ff */
[----:B------:R-:W-:-:S07]  /*2aa0*/  IMAD R3, R0, R73, RZ ;  /* 0x0000004900037224 */ /* 0x000fce00078e02ff */
.L_x_47:
[----:B------:R-:W-:Y:S05]  /*2ab0*/  BSYNC B1 ;  /* 0x0000000000017941 */ /* 0x000fea0003800000 */
.L_x_46:
[----:B---3--:R-:W-:Y:S01]  /*2ac0*/  @!P4 IMAD R13, R30, R72, R3 ;  /* 0x000000481e0dc224 */ /* 0x008fe200078e0203 */
[----:B------:R-:W-:Y:S04]  /*2ad0*/  BSSY B1, `(.L_x_48) ;  /* 0x0000006000017945 */ /* 0x000fe80003800000 */
[----:B------:R3:W-:Y:S01]  /*2ae0*/  @!P4 STG.E.U8 desc[UR36][R6.64+0x8], R13 ;  /* 0x0000080d0600c986 */ /* 0x0007e2000c101124 */
[----:B------:R-:W-:Y:S05]  /*2af0*/  @P3 BRA `(.L_x_49) ;  /* 0x00000000000c3947 */ /* 0x000fea0003800000 */
[----:B------:R-:W5:Y:S02]  /*2b00*/  LDG.E.U8 R84, desc[UR36][R10.64+0x9] ;  /* 0x000009240a547981 */ /* 0x000f64000c1e1100 */
[----:B-----5:R-:W-:-:S05]  /*2b10*/  PRMT R0, R84, 0x8880, RZ ;  /* 0x0000888054007816 */ /* 0x020fca00000000ff */
[----:B------:R-:W-:-:S07]  /*2b20*/  IMAD R3, R0, R73, RZ ;  /* 0x0000004900037224 */ /* 0x000fce00078e02ff */
.L_x_49:
[----:B------:R-:W-:Y:S05]  /*2b30*/  BSYNC B1 ;  /* 0x0000000000017941 */ /* 0x000fea0003800000 */
.L_x_48:
[----:B------:R-:W-:Y:S01]  /*2b40*/  @!P3 IMAD R31, R31, R72, R3 ;  /* 0x000000481f1fb224 */ /* 0x000fe200078e0203 */
[----:B------:R-:W-:Y:S04]  /*2b50*/  BSSY B1, `(.L_x_50) ;  /* 0x0000006000017945 */ /* 0x000fe80003800000 */
[----:B------:R0:W-:Y:S01]  /*2b60*/  @!P3 STG.E.U8 desc[UR36][R6.64+0x9], R31 ;  /* 0x0000091f0600b986 */ /* 0x0001e2000c101124 */
[----:B------:R-:W-:Y:S05]  /*2b70*/  @P5 BRA `(.L_x_51) ;  /* 0x00000000000c5947 */ /* 0x000fea0003800000 */
[----:B------:R-:W5:Y:S02]  /*2b80*/  LDG.E.U8 R84, desc[UR36][R8.64+0x10] ;  /* 0x0000102408547981 */ /* 0x000f64000c1e1100 */
[----:B-----5:R-:W-:-:S05]  /*2b90*/  PRMT R0, R84, 0x8880, RZ ;  /* 0x0000888054007816 */ /* 0x020fca00000000ff */
[----:B------:R-:W-:-:S07]  /*2ba0*/  IMAD R3, R0, R73, RZ ;  /* 0x0000004900037224 */ /* 0x000fce00078e02ff */
.L_x_51:
[----:B------:R-:W-:Y:S05]  /*2bb0*/  BSYNC B1 ;  /* 0x0000000000017941 */ /* 0x000fea0003800000 */
.L_x_50:
[----:B---3--:R-:W-:Y:S01]  /*2bc0*/  @!P5 IMAD R13, R32, R72, R3 ;  /* 0x00000048200dd224 */ /* 0x008fe200078e0203 */
[----:B------:R-:W-:Y:S04]  /*2bd0*/  BSSY B1, `(.L_x_52) ;  /* 0x0000006000017945 */ /* 0x000fe80003800000 */
[----:B------:R3:W-:Y:S01]  /*2be0*/  @!P5 STG.E.U8 desc[UR36][R4.64+0x10], R13 ;  /* 0x0000100d0400d986 */ /* 0x0007e2000c101124 */
[----:B------:R-:W-:Y:S05]  /*2bf0*/  @P2 BRA `(.L_x_53) ;  /* 0x00000000000c2947 */ /* 0x000fea0003800000 */
[----:B------:R-:W5:Y:S02]  /*2c00*/  LDG.E.U8 R84, desc[UR36][R8.64+0x11] ;  /* 0x0000112408547981 */ /* 0x000f64000c1e1100 */
[----:B-----5:R-:W-:-:S05]  /*2c10*/  PRMT R0, R84, 0x8880, RZ ;  /* 0x0000888054007816 */ /* 0x020fca00000000ff */
[----:B------:R-:W-:-:S07]  /*2c20*/  IMAD R3, R0, R73, RZ ;  /* 0x0000004900037224 */ /* 0x000fce00078e02ff */
.L_x_53:
[----:B------:R-:W-:Y:S05]  /*2c30*/  BSYNC B1 ;  /* 0x0000000000017941 */ /* 0x000fea0003800000 */
.L_x_52:
        /* <DEDUP_REMOVED lines=11> */
.L_x_55:
[----:B------:R-:W-:Y:S05]  /*2cf0*/  BSYNC B1 ;  /* 0x0000000000017941 */ /* 0x000fea0003800000 */
.L_x_54:
[----:B---3--:R-:W-:Y:S01]  /*2d00*/  @!P4 IMAD R13, R34, R72, R3 ;  /* 0x00000048220dc224 */ /* 0x008fe200078e0203 */
[----:B------:R-:W-:Y:S04]  /*2d10*/  BSSY B1, `(.L_x_56) ;  /* 0x0000006000017945 */ /* 0x000fe80003800000 */
[----:B------:R3:W-:Y:S01]  /*2d20*/  @!P4 STG.E.U8 desc[UR36][R6.64+0x10], R13 ;  /* 0x0000100d0600c986 */ /* 0x0007e2000c101124 */
[----:B------:R-:W-:Y:S05]  /*2d30*/  @P3 BRA `(.L_x_57) ;  /* 0x00000000000c3947 */ /* 0x000fea0003800000 */
[----:B------:R-:W5:Y:S02]  /*2d40*/  LDG.E.U8 R84, desc[UR36][R10.64+0x11] ;  /* 0x000011240a547981 */ /* 0x000f64000c1e1100 */
[----:B-----5:R-:W-:-:S05]  /*2d50*/  PRMT R0, R84, 0x8880, RZ ;  /* 0x0000888054007816 */ /* 0x020fca00000000ff */
[----:B------:R-:W-:-:S07]  /*2d60*/  IMAD R3, R0, R73, RZ ;  /* 0x0000004900037224 */ /* 0x000fce00078e02ff */
.L_x_57:
[----:B------:R-:W-:Y:S05]  /*2d70*/  BSYNC B1 ;  /* 0x0000000000017941 */ /* 0x000fea0003800000 */
.L_x_56:
[----:B------:R-:W-:Y:S01]  /*2d80*/  @!P3 IMAD R35, R35, R72, R3 ;  /* 0x000000482323b224 */ /* 0x000fe200078e0203 */
[----:B------:R-:W-:Y:S04]  /*2d90*/  BSSY B1, `(.L_x_58) ;  /* 0x0000006000017945 */ /* 0x000fe80003800000 */
[----:B------:R0:W-:Y:S01]  /*2da0*/  @!P3 STG.E.U8 desc[UR36][R6.64+0x11], R35 ;  /* 0x000011230600b986 */ /* 0x0001e2000c101124 */
[----:B------:R-:W-:Y:S05]  /*2db0*/  @P5 BRA `(.L_x_59) ;  /* 0x00000000000c5947 */ /* 0x000fea0003800000 */
[----:B------:R-:W5:Y:S02]  /*2dc0*/  LDG.E.U8 R84, desc[UR36][R8.64+0x18] ;  /* 0x0000182408547981 */ /* 0x000f64000c1e1100 */
[----:B-----5:R-:W-:-:S05]  /*2dd0*/  PRMT R0, R84, 0x8880, RZ ;  /* 0x0000888054007816 */ /* 0x020fca00000000ff */
[----:B------:R-:W-:-:S07]  /*2de0*/  IMAD R3, R0, R73, RZ ;  /* 0x0000004900037224 */ /* 0x000fce00078e02ff */
.L_x_59:
[----:B------:R-:W-:Y:S05]  /*2df0*/  BSYNC B1 ;  /* 0x0000000000017941 */ /* 0x000fea0003800000 */
.L_x_58:
[----:B---3--:R-:W-:Y:S01]  /*2e00*/  @!P5 IMAD R13, R36, R72, R3 ;  /* 0x00000048240dd224 */ /* 0x008fe200078e0203 */
[----:B------:R-:W-:Y:S04]  /*2e10*/  BSSY B1, `(.L_x_60) ;  /* 0x0000006000017945 */ /* 0x000fe80003800000 */
[----:B------:R3:W-:Y:S01]  /*2e20*/  @!P5 STG.E.U8 desc[UR36][R4.64+0x18], R13 ;  /* 0x0000180d0400d986 */ /* 0x0007e2000c101124 */
[----:B------:R-:W-:Y:S05]  /*2e30*/  @P2 BRA `(.L_x_61) ;  /* 0x00000000000c2947 */ /* 0x000fea0003800000 */
[----:B------:R-:W5:Y:S02]  /*2e40*/  LDG.E.U8 R84, desc[UR36][R8.64+0x19] ;  /* 0x0000192408547981 */ /* 0x000f64000c1e1100 */
[----:B-----5:R-:W-:-:S05]  /*2e50*/  PRMT R0, R84, 0x8880, RZ ;  /* 0x0000888054007816 */ /* 0x020fca00000000ff */
[----:B------:R-:W-:-:S07]  /*2e60*/  IMAD R3, R0, R73, RZ ;  /* 0x0000004900037224 */ /* 0x000fce00078e02ff */
.L_x_61:
[----:B------:R-:W-:Y:S05]  /*2e70*/  BSYNC B1 ;  /* 0x0000000000017941 */ /* 0x000fea0003800000 */
.L_x_60:
        /* <DEDUP_REMOVED lines=11> */
.L_x_63:
[----:B------:R-:W-:Y:S05]  /*2f30*/  BSYNC B1 ;  /* 0x0000000000017941 */ /* 0x000fea0003800000 */
.L_x_62:
[----:B---3--:R-:W-:Y:S01]  /*2f40*/  @!P4 IMAD R13, R38, R72, R3 ;  /* 0x00000048260dc224 */ /* 0x008fe200078e0203 */
[----:B------:R-:W-:Y:S04]  /*2f50*/  BSSY B1, `(.L_x_64) ;  /* 0x0000006000017945 */ /* 0x000fe80003800000 */
[----:B------:R3:W-:Y:S01]  /*2f60*/  @!P4 STG.E.U8 desc[UR36][R6.64+0x18], R13 ;  /* 0x0000180d0600c986 */ /* 0x0007e2000c101124 */
[----:B------:R-:W-:Y:S05]  /*2f70*/  @P3 BRA `(.L_x_65) ;  /* 0x00000000000c3947 */ /* 0x000fea0003800000 */
[----:B------:R-:W5:Y:S02]  /*2f80*/  LDG.E.U8 R84, desc[UR36][R10.64+0x19] ;  /* 0x000019240a547981 */ /* 0x000f64000c1e1100 */
[----:B-----5:R-:W-:-:S05]  /*2f90*/  PRMT R0, R84, 0x8880, RZ ;  /* 0x0000888054007816 */ /* 0x020fca00000000ff */
[----:B------:R-:W-:-:S07]  /*2fa0*/  IMAD R3, R0, R73, RZ ;  /* 0x0000004900037224 */ /* 0x000fce00078e02ff */
.L_x_65:
[----:B------:R-:W-:Y:S05]  /*2fb0*/  BSYNC B1 ;  /* 0x0000000000017941 */ /* 0x000fea0003800000 */
.L_x_64:
[----:B------:R-:W-:Y:S01]  /*2fc0*/  @!P3 IMAD R39, R39, R72, R3 ;  /* 0x000000482727b224 */ /* 0x000fe200078e0203 */
[----:B------:R-:W-:Y:S04]  /*2fd0*/  BSSY B1, `(.L_x_66) ;  /* 0x0000006000017945 */ /* 0x000fe80003800000 */
[----:B------:R0:W-:Y:S01]  /*2fe0*/  @!P3 STG.E.U8 desc[UR36][R6.64+0x19], R39 ;  /* 0x000019270600b986 */ /* 0x0001e2000c101124 */
[----:B------:R-:W-:Y:S05]  /*2ff0*/  @P5 BRA `(.L_x_67) ;  /* 0x00000000000c5947 */ /* 0x000fea0003800000 */
[----:B------:R-:W5:Y:S02]  /*3000*/  LDG.E.U8 R84, desc[UR36][R8.64+0x20] ;  /* 0x0000202408547981 */ /* 0x000f64000c1e1100 */
[----:B-----5:R-:W-:-:S05]  /*3010*/  PRMT R0, R84, 0x8880, RZ ;  /* 0x0000888054007816 */ /* 0x020fca00000000ff */
[----:B------:R-:W-:-:S07]  /*3020*/  IMAD R3, R0, R73, RZ ;  /* 0x0000004900037224 */ /* 0x000fce00078e02ff */
.L_x_67:
[----:B------:R-:W-:Y:S05]  /*3030*/  BSYNC B1 ;  /* 0x0000000000017941 */ /* 0x000fea0003800000 */
.L_x_66:
[----:B---3--:R-:W-:Y:S01]  /*3040*/  @!P5 IMAD R13, R40, R72, R3 ;  /* 0x00000048280dd224 */ /* 0x008fe200078e0203 */
[----:B------:R-:W-:Y:S04]  /*3050*/  BSSY B1, `(.L_x_68) ;  /* 0x0000006000017945 */ /* 0x000fe80003800000 */
[----:B------:R3:W-:Y:S01]  /*3060*/  @!P5 STG.E.U8 desc[UR36][R4.64+0x20], R13 ;  /* 0x0000200d0400d986 */ /* 0x0007e2000c101124 */
[----:B------:R-:W-:Y:S05]  /*3070*/  @P2 BRA `(.L_x_69) ;  /* 0x00000000000c2947 */ /* 0x000fea0003800000 */
[----:B------:R-:W5:Y:S02]  /*3080*/  LDG.E.U8 R84, desc[UR36][R8.64+0x21] ;  /* 0x0000212408547981 */ /* 0x000f64000c1e1100 */
[----:B-----5:R-:W-:-:S05]  /*3090*/  PRMT R0, R84, 0x8880, RZ ;  /* 0x0000888054007816 */ /* 0x020fca00000000ff */
[----:B------:R-:W-:-:S07]  /*30a0*/  IMAD R3, R0, R73, RZ ;  /* 0x0000004900037224 */ /* 0x000fce00078e02ff */
.L_x_69:
[----:B------:R-:W-:Y:S05]  /*30b0*/  BSYNC B1 ;  /* 0x0000000000017941 */ /* 0x000fea0003800000 */
.L_x_68:
        /* <DEDUP_REMOVED lines=11> */
.L_x_71:
[----:B------:R-:W-:Y:S05]  /*3170*/  BSYNC B1 ;  /* 0x0000000000017941 */ /* 0x000fea0003800000 */
.L_x_70:
[----:B---3--:R-:W-:Y:S01]  /*3180*/  @!P4 IMAD R13, R42, R72, R3 ;  /* 0x000000482a0dc224 */ /* 0x008fe200078e0203 */
[----:B------:R-:W-:Y:S04]  /*3190*/  BSSY B1, `(.L_x_72) ;  /* 0x0000006000017945 */ /* 0x000fe80003800000 */
[----:B------:R3:W-:Y:S01]  /*31a0*/  @!P4 STG.E.U8 desc[UR36][R6.64+0x20], R13 ;  /* 0x0000200d0600c986 */ /* 0x0007e2000c101124 */
[----:B------:R-:W-:Y:S05]  /*31b0*/  @P3 BRA `(.L_x_73) ;  /* 0x00000000000c3947 */ /* 0x000fea0003800000 */
[----:B------:R-:W5:Y:S02]  /*31c0*/  LDG.E.U8 R84, desc[UR36][R10.64+0x21] ;  /* 0x000021240a547981 */ /* 0x000f64000c1e1100 */
[----:B-----5:R-:W-:-:S05]  /*31d0*/  PRMT R0, R84, 0x8880, RZ ;  /* 0x0000888054007816 */ /* 0x020fca00000000ff */
[----:B------:R-:W-:-:S07]  /*31e0*/  IMAD R3, R0, R73, RZ ;  /* 0x0000004900037224 */ /* 0x000fce00078e02ff */
.L_x_73:
[----:B------:R-:W-:Y:S05]  /*31f0*/  BSYNC B1 ;  /* 0x0000000000017941 */ /* 0x000fea0003800000 */
.L_x_72:
[----:B------:R-:W-:Y:S01]  /*3200*/  @!P3 IMAD R43, R43, R72, R3 ;  /* 0x000000482b2bb224 */ /* 0x000fe200078e0203 */
[----:B------:R-:W-:Y:S04]  /*3210*/  BSSY B1, `(.L_x_74) ;  /* 0x0000006000017945 */ /* 0x000fe80003800000 */
[----:B------:R0:W-:Y:S01]  /*3220*/  @!P3 STG.E.U8 desc[UR36][R6.64+0x21], R43 ;  /* 0x0000212b0600b986 */ /* 0x0001e2000c101124 */
[----:B------:R-:W-:Y:S05]  /*3230*/  @P5 BRA `(.L_x_75) ;  /* 0x00000000000c5947 */ /* 0x000fea0003800000 */
[----:B------:R-:W5:Y:S02]  /*3240*/  LDG.E.U8 R84, desc[UR36][R8.64+0x28] ;  /* 0x0000282408547981 */ /* 0x000f64000c1e1100 */
[----:B-----5:R-:W-:-:S05]  /*3250*/  PRMT R0, R84, 0x8880, RZ ;  /* 0x0000888054007816 */ /* 0x020fca00000000ff */
[----:B------:R-:W-:-:S07]  /*3260*/  IMAD R3, R0, R73, RZ ;  /* 0x0000004900037224 */ /* 0x000fce00078e02ff */
.L_x_75:
[----:B------:R-:W-:Y:S05]  /*3270*/  BSYNC B1 ;  /* 0x0000000000017941 */ /* 0x000fea0003800000 */
.L_x_74:
[----:B---3--:R-:W-:Y:S01]  /*3280*/  @!P5 IMAD R13, R44, R72, R3 ;  /* 0x000000482c0dd224 */ /* 0x008fe200078e0203 */
[----:B------:R-:W-:Y:S04]  /*3290*/  BSSY B1, `(.L_x_76) ;  /* 0x0000006000017945 */ /* 0x000fe80003800000 */
[----:B------:R3:W-:Y:S01]  /*32a0*/  @!P5 STG.E.U8 desc[UR36][R4.64+0x28], R13 ;  /* 0x0000280d0400d986 */ /* 0x0007e2000c101124 */
[----:B------:R-:W-:Y:S05]  /*32b0*/  @P2 BRA `(.L_x_77) ;  /* 0x00000000000c2947 */ /* 0x000fea0003800000 */
[----:B------:R-:W5:Y:S02]  /*32c0*/  LDG.E.U8 R84, desc[UR36][R8.64+0x29] ;  /* 0x0000292408547981 */ /* 0x000f64000c1e1100 */
[----:B-----5:R-:W-:-:S05]  /*32d0*/  PRMT R0, R84, 0x8880, RZ ;  /* 0x0000888054007816 */ /* 0x020fca00000000ff */
[----:B------:R-:W-:-:S07]  /*32e0*/  IMAD R3, R0, R73, RZ ;  /* 0x0000004900037224 */ /* 0x000fce00078e02ff */
.L_x_77:
[----:B------:R-:W-:Y:S05]  /*32f0*/  BSYNC B1 ;  /* 0x0000000000017941 */ /* 0x000fea0003800000 */
.L_x_76:
        /* <DEDUP_REMOVED lines=11> */
.L_x_79:
[----:B------:R-:W-:Y:S05]  /*33b0*/  BSYNC B1 ;  /* 0x0000000000017941 */ /* 0x000fea0003800000 */
.L_x_78:
[----:B---3--:R-:W-:Y:S01]  /*33c0*/  @!P4 IMAD R13, R46, R72, R3 ;  /* 0x000000482e0dc224 */ /* 0x008fe200078e0203 */
[----:B------:R-:W-:Y:S04]  /*33d0*/  BSSY B1, `(.L_x_80) ;  /* 0x0000006000017945 */ /* 0x000fe80003800000 */
[----:B------:R3:W-:Y:S01]  /*33e0*/  @!P4 STG.E.U8 desc[UR36][R6.64+0x28], R13 ;  /* 0x0000280d0600c986 */ /* 0x0007e2000c101124 */
[----:B------:R-:W-:Y:S05]  /*33f0*/  @P3 BRA `(.L_x_81) ;  /* 0x00000000000c3947 */ /* 0x000fea0003800000 */
[----:B------:R-:W5:Y:S02]  /*3400*/  LDG.E.U8 R84, desc[UR36][R10.64+0x29] ;  /* 0x000029240a547981 */ /* 0x000f64000c1e1100 */
[----:B-----5:R-:W-:-:S05]  /*3410*/  PRMT R0, R84, 0x8880, RZ ;  /* 0x0000888054007816 */ /* 0x020fca00000000ff */
[----:B------:R-:W-:-:S07]  /*3420*/  IMAD R3, R0, R73, RZ ;  /* 0x0000004900037224 */ /* 0x000fce00078e02ff */
.L_x_81:
[----:B------:R-:W-:Y:S05]  /*3430*/  BSYNC B1 ;  /* 0x0000000000017941 */ /* 0x000fea0003800000 */
.L_x_80:
[----:B------:R-:W-:Y:S01]  /*3440*/  @!P3 IMAD R47, R47, R72, R3 ;  /* 0x000000482f2fb224 */ /* 0x000fe200078e0203 */
[----:B------:R-:W-:Y:S04]  /*3450*/  BSSY B1, `(.L_x_82) ;  /* 0x0000006000017945 */ /* 0x000fe80003800000 */
[----:B------:R0:W-:Y:S01]  /*3460*/  @!P3 STG.E.U8 desc[UR36][R6.64+0x29], R47 ;  /* 0x0000292f0600b986 */ /* 0x0001e2000c101124 */
[----:B------:R-:W-:Y:S05]  /*3470*/  @P5 BRA `(.L_x_83) ;  /* 0x00000000000c5947 */ /* 0x000fea0003800000 */
[----:B------:R-:W5:Y:S02]  /*3480*/  LDG.E.U8 R84, desc[UR36][R8.64+0x30] ;  /* 0x0000302408547981 */ /* 0x000f64000c1e1100 */
[----:B-----5:R-:W-:-:S05]  /*3490*/  PRMT R0, R84, 0x8880, RZ ;  /* 0x0000888054007816 */ /* 0x020fca00000000ff */
[----:B------:R-:W-:-:S07]  /*34a0*/  IMAD R3, R0, R73, RZ ;  /* 0x0000004900037224 */ /* 0x000fce00078e02ff */
.L_x_83:
[----:B------:R-:W-:Y:S05]  /*34b0*/  BSYNC B1 ;  /* 0x0000000000017941 */ /* 0x000fea0003800000 */
.L_x_82:
[----:B---3--:R-:W-:Y:S01]  /*34c0*/  @!P5 IMAD R13, R48, R72, R3 ;  /* 0x00000048300dd224 */ /* 0x008fe200078e0203 */
[----:B------:R-:W-:Y:S04]  /*34d0*/  BSSY B1, `(.L_x_84) ;  /* 0x0000006000017945 */ /* 0x000fe80003800000 */
[----:B------:R3:W-:Y:S01]  /*34e0*/  @!P5 STG.E.U8 desc[UR36][R4.64+0x30], R13 ;  /* 0x0000300d0400d986 */ /* 0x0007e2000c101124 */
[----:B------:R-:W-:Y:S05]  /*34f0*/  @P2 BRA `(.L_x_85) ;  /* 0x00000000000c2947 */ /* 0x000fea0003800000 */
[----:B------:R-:W5:Y:S02]  /*3500*/  LDG.E.U8 R84, desc[UR36][R8.64+0x31] ;  /* 0x0000312408547981 */ /* 0x000f64000c1e1100 */
[----:B-----5:R-:W-:-:S05]  /*3510*/  PRMT R0, R84, 0x8880, RZ ;  /* 0x0000888054007816 */ /* 0x020fca00000000ff */
[----:B------:R-:W-:-:S07]  /*3520*/  IMAD R3, R0, R73, RZ ;  /* 0x0000004900037224 */ /* 0x000fce00078e02ff */
.L_x_85:
[----:B------:R-:W-:Y:S05]  /*3530*/  BSYNC B1 ;  /* 0x0000000000017941 */ /* 0x000fea0003800000 */
.L_x_84:
        /* <DEDUP_REMOVED lines=11> */
.L_x_87:
[----:B------:R-:W-:Y:S05]  /*35f0*/  BSYNC B1 ;  /* 0x0000000000017941 */ /* 0x000fea0003800000 */
.L_x_86:
[----:B---3--:R-:W-:Y:S01]  /*3600*/  @!P4 IMAD R13, R50, R72, R3 ;  /* 0x00000048320dc224 */ /* 0x008fe200078e0203 */
[----:B------:R-:W-:Y:S04]  /*3610*/  BSSY B1, `(.L_x_88) ;  /* 0x0000006000017945 */ /* 0x000fe80003800000 */
[----:B------:R3:W-:Y:S01]  /*3620*/  @!P4 STG.E.U8 desc[UR36][R6.64+0x30], R13 ;  /* 0x0000300d0600c986 */ /* 0x0007e2000c101124 */
[----:B------:R-:W-:Y:S05]  /*3630*/  @P3 BRA `(.L_x_89) ;  /* 0x00000000000c3947 */ /* 0x000fea0003800000 */
[----:B------:R-:W5:Y:S02]  /*3640*/  LDG.E.U8 R84, desc[UR36][R10.64+0x31] ;  /* 0x000031240a547981 */ /* 0x000f64000c1e1100 */
[----:B-----5:R-:W-:-:S05]  /*3650*/  PRMT R0, R84, 0x8880, RZ ;  /* 0x0000888054007816 */ /* 0x020fca00000000ff */
[----:B------:R-:W-:-:S07]  /*3660*/  IMAD R3, R0, R73, RZ ;  /* 0x0000004900037224 */ /* 0x000fce00078e02ff */
.L_x_89:
[----:B------:R-:W-:Y:S05]  /*3670*/  BSYNC B1 ;  /* 0x0000000000017941 */ /* 0x000fea0003800000 */
.L_x_88:
[----:B------:R-:W-:Y:S01]  /*3680*/  @!P3 IMAD R51, R51, R72, R3 ;  /* 0x000000483333b224 */ /* 0x000fe200078e0203 */
[----:B------:R-:W-:Y:S04]  /*3690*/  BSSY B1, `(.L_x_90) ;  /* 0x0000006000017945 */ /* 0x000fe80003800000 */
[----:B------:R0:W-:Y:S01]  /*36a0*/  @!P3 STG.E.U8 desc[UR36][R6.64+0x31], R51 ;  /* 0x000031330600b986 */ /* 0x0001e2000c101124 */
[----:B------:R-:W-:Y:S05]  /*36b0*/  @P5 BRA `(.L_x_91) ;  /* 0x00000000000c5947 */ /* 0x000fea0003800000 */
[----:B------:R-:W5:Y:S02]  /*36c0*/  LDG.E.U8 R84, desc[UR36][R8.64+0x38] ;  /* 0x0000382408547981 */ /* 0x000f64000c1e1100 */
[----:B-----5:R-:W-:-:S05]  /*36d0*/  PRMT R0, R84, 0x8880, RZ ;  /* 0x0000888054007816 */ /* 0x020fca00000000ff */
[----:B------:R-:W-:-:S07]  /*36e0*/  IMAD R3, R0, R73, RZ ;  /* 0x0000004900037224 */ /* 0x000fce00078e02ff */
.L_x_91:
[----:B------:R-:W-:Y:S05]  /*36f0*/  BSYNC B1 ;  /* 0x0000000000017941 */ /* 0x000fea0003800000 */
.L_x_90:
[----:B---3--:R-:W-:Y:S01]  /*3700*/  @!P5 IMAD R13, R52, R72, R3 ;  /* 0x00000048340dd224 */ /* 0x008fe200078e0203 */
[----:B------:R-:W-:Y:S04]  /*3710*/  BSSY B1, `(.L_x_92) ;  /* 0x0000006000017945 */ /* 0x000fe80003800000 */
[----:B------:R3:W-:Y:S01]  /*3720*/  @!P5 STG.E.U8 desc[UR36][R4.64+0x38], R13 ;  /* 0x0000380d0400d986 */ /* 0x0007e2000c101124 */
[----:B------:R-:W-:Y:S05]  /*3730*/  @P2 BRA `(.L_x_93) ;  /* 0x00000000000c2947 */ /* 0x000fea0003800000 */
[----:B------:R-:W5:Y:S02]  /*3740*/  LDG.E.U8 R84, desc[UR36][R8.64+0x39] ;  /* 0x0000392408547981 */ /* 0x000f64000c1e1100 */
[----:B-----5:R-:W-:-:S05]  /*3750*/  PRMT R0, R84, 0x8880, RZ ;  /* 0x0000888054007816 */ /* 0x020fca00000000ff */
[----:B------:R-:W-:-:S07]  /*3760*/  IMAD R3, R0, R73, RZ ;  /* 0x0000004900037224 */ /* 0x000fce00078e02ff */
.L_x_93:
[----:B------:R-:W-:Y:S05]  /*3770*/  BSYNC B1 ;  /* 0x0000000000017941 */ /* 0x000fea0003800000 */
.L_x_92:
        /* <DEDUP_REMOVED lines=11> */
.L_x_95:
[----:B------:R-:W-:Y:S05]  /*3830*/  BSYNC B1 ;  /* 0x0000000000017941 */ /* 0x000fea0003800000 */
.L_x_94:
[----:B---3--:R-:W-:Y:S01]  /*3840*/  @!P4 IMAD R13, R54, R72, R3 ;  /* 0x00000048360dc224 */ /* 0x008fe200078e0203 */
[----:B------:R-:W-:Y:S04]  /*3850*/  BSSY B1, `(.L_x_96) ;  /* 0x0000006000017945 */ /* 0x000fe80003800000 */
[----:B------:R3:W-:Y:S01]  /*3860*/  @!P4 STG.E.U8 desc[UR36][R6.64+0x38], R13 ;  /* 0x0000380d0600c986 */ /* 0x0007e2000c101124 */
[----:B------:R-:W-:Y:S05]  /*3870*/  @P3 BRA `(.L_x_97) ;  /* 0x00000000000c3947 */ /* 0x000fea0003800000 */
[----:B------:R-:W5:Y:S02]  /*3880*/  LDG.E.U8 R84, desc[UR36][R10.64+0x39] ;  /* 0x000039240a547981 */ /* 0x000f64000c1e1100 */
[----:B-----5:R-:W-:-:S05]  /*3890*/  PRMT R0, R84, 0x8880, RZ ;  /* 0x0000888054007816 */ /* 0x020fca00000000ff */
[----:B------:R-:W-:-:S07]  /*38a0*/  IMAD R3, R0, R73, RZ ;  /* 0x0000004900037224 */ /* 0x000fce00078e02ff */
.L_x_97:
[----:B------:R-:W-:Y:S05]  /*38b0*/  BSYNC B1 ;  /* 0x0000000000017941 */ /* 0x000fea0003800000 */
.L_x_96:
[----:B------:R-:W-:Y:S01]  /*38c0*/  @!P3 IMAD R55, R55, R72, R3 ;  /* 0x000000483737b224 */ /* 0x000fe200078e0203 */
[----:B------:R-:W-:Y:S04]  /*38d0*/  BSSY B1, `(.L_x_98) ;  /* 0x0000006000017945 */ /* 0x000fe80003800000 */
[----:B------:R0:W-:Y:S01]  /*38e0*/  @!P3 STG.E.U8 desc[UR36][R6.64+0x39], R55 ;  /* 0x000039370600b986 */ /* 0x0001e2000c101124 */
[----:B------:R-:W-:Y:S05]  /*38f0*/  @P5 BRA `(.L_x_99) ;  /* 0x00000000000c5947 */ /* 0x000fea0003800000 */
[----:B------:R-:W5:Y:S02]  /*3900*/  LDG.E.U8 R84, desc[UR36][R8.64+0x40] ;  /* 0x0000402408547981 */ /* 0x000f64000c1e1100 */
[----:B-----5:R-:W-:-:S05]  /*3910*/  PRMT R0, R84, 0x8880, RZ ;  /* 0x0000888054007816 */ /* 0x020fca00000000ff */
[----:B------:R-:W-:-:S07]  /*3920*/  IMAD R3, R0, R73, RZ ;  /* 0x0000004900037224 */ /* 0x000fce00078e02ff */
.L_x_99:
[----:B------:R-:W-:Y:S05]  /*3930*/  BSYNC B1 ;  /* 0x0000000000017941 */ /* 0x000fea0003800000 */
.L_x_98:
[----:B---3--:R-:W-:Y:S01]  /*3940*/  @!P5 IMAD R13, R56, R72, R3 ;  /* 0x00000048380dd224 */ /* 0x008fe200078e0203 */
[----:B------:R-:W-:Y:S04]  /*3950*/  BSSY B1, `(.L_x_100) ;  /* 0x0000006000017945 */ /* 0x000fe80003800000 */
[----:B------:R3:W-:Y:S01]  /*3960*/  @!P5 STG.E.U8 desc[UR36][R4.64+0x40], R13 ;  /* 0x0000400d0400d986 */ /* 0x0007e2000c101124 */
[----:B------:R-:W-:Y:S05]  /*3970*/  @P2 BRA `(.L_x_101) ;  /* 0x00000000000c2947 */ /* 0x000fea0003800000 */
[----:B------:R-:W5:Y:S02]  /*3980*/  LDG.E.U8 R84, desc[UR36][R8.64+0x41] ;  /* 0x0000412408547981 */ /* 0x000f64000c1e1100 */
[----:B-----5:R-:W-:-:S05]  /*3990*/  PRMT R0, R84, 0x8880, RZ ;  /* 0x0000888054007816 */ /* 0x020fca00000000ff */
[----:B------:R-:W-:-:S07]  /*39a0*/  IMAD R3, R0, R73, RZ ;  /* 0x0000004900037224 */ /* 0x000fce00078e02ff */
.L_x_101:
[----:B------:R-:W-:Y:S05]  /*39b0*/  BSYNC B1 ;  /* 0x0000000000017941 */ /* 0x000fea0003800000 */
.L_x_100:
        /* <DEDUP_REMOVED lines=11> */
.L_x_103:
[----:B------:R-:W-:Y:S05]  /*3a70*/  BSYNC B1 ;  /* 0x0000000000017941 */ /* 0x000fea0003800000 */
.L_x_102:
[----:B---3--:R-:W-:Y:S01]  /*3a80*/  @!P4 IMAD R13, R58, R72, R3 ;  /* 0x000000483a0dc224 */ /* 0x008fe200078e0203 */
[----:B------:R-:W-:Y:S04]  /*3a90*/  BSSY B1, `(.L_x_104) ;  /* 0x0000006000017945 */ /* 0x000fe80003800000 */
[----:B------:R3:W-:Y:S01]  /*3aa0*/  @!P4 STG.E.U8 desc[UR36][R6.64+0x40], R13 ;  /* 0x0000400d0600c986 */ /* 0x0007e2000c101124 */
[----:B------:R-:W-:Y:S05]  /*3ab0*/  @P3 BRA `(.L_x_105) ;  /* 0x00000000000c3947 */ /* 0x000fea0003800000 */
[----:B------:R-:W5:Y:S02]  /*3ac0*/  LDG.E.U8 R84, desc[UR36][R10.64+0x41] ;  /* 0x000041240a547981 */ /* 0x000f64000c1e1100 */
[----:B-----5:R-:W-:-:S05]  /*3ad0*/  PRMT R0, R84, 0x8880, RZ ;  /* 0x0000888054007816 */ /* 0x020fca00000000ff */
[----:B------:R-:W-:-:S07]  /*3ae0*/  IMAD R3, R0, R73, RZ ;  /* 0x0000004900037224 */ /* 0x000fce00078e02ff */
.L_x_105:
[----:B------:R-:W-:Y:S05]  /*3af0*/  BSYNC B1 ;  /* 0x0000000000017941 */ /* 0x000fea0003800000 */
.L_x_104:
[----:B------:R-:W-:Y:S01]  /*3b00*/  @!P3 IMAD R59, R59, R72, R3 ;  /* 0x000000483b3bb224 */ /* 0x000fe200078e0203 */
[----:B------:R-:W-:Y:S04]  /*3b10*/  BSSY B1, `(.L_x_106) ;  /* 0x0000006000017945 */ /* 0x000fe80003800000 */
[----:B------:R0:W-:Y:S01]  /*3b20*/  @!P3 STG.E.U8 desc[UR36][R6.64+0x41], R59 ;  /* 0x0000413b0600b986 */ /* 0x0001e2000c101124 */
[----:B------:R-:W-:Y:S05]  /*3b30*/  @P5 BRA `(.L_x_107) ;  /* 0x00000000000c5947 */ /* 0x000fea0003800000 */
[----:B------:R-:W5:Y:S02]  /*3b40*/  LDG.E.U8 R84, desc[UR36][R8.64+0x48] ;  /* 0x0000482408547981 */ /* 0x000f64000c1e1100 */
[----:B-----5:R-:W-:-:S05]  /*3b50*/  PRMT R0, R84, 0x8880, RZ ;  /* 0x0000888054007816 */ /* 0x020fca00000000ff */
[----:B------:R-:W-:-:S07]  /*3b60*/  IMAD R3, R0, R73, RZ ;  /* 0x0000004900037224 */ /* 0x000fce00078e02ff */
.L_x_107:
[----:B------:R-:W-:Y:S05]  /*3b70*/  BSYNC B1 ;  /* 0x0000000000017941 */ /* 0x000fea0003800000 */
.L_x_106:
[----:B---3--:R-:W-:Y:S01]  /*3b80*/  @!P5 IMAD R13, R60, R72, R3 ;  /* 0x000000483c0dd224 */ /* 0x008fe200078e0203 */
[----:B------:R-:W-:Y:S04]  /*3b90*/  BSSY B1, `(.L_x_108) ;  /* 0x0000006000017945 */ /* 0x000fe80003800000 */
[----:B------:R3:W-:Y:S01]  /*3ba0*/  @!P5 STG.E.U8 desc[UR36][R4.64+0x48], R13 ;  /* 0x0000480d0400d986 */ /* 0x0007e2000c101124 */
[----:B------:R-:W-:Y:S05]  /*3bb0*/  @P2 BRA `(.L_x_109) ;  /* 0x00000000000c2947 */ /* 0x000fea0003800000 */
[----:B------:R-:W5:Y:S02]  /*3bc0*/  LDG.E.U8 R84, desc[UR36][R8.64+0x49] ;  /* 0x0000492408547981 */ /* 0x000f64000c1e1100 */
[----:B-----5:R-:W-:-:S05]  /*3bd0*/  PRMT R0, R84, 0x8880, RZ ;  /* 0x0000888054007816 */ /* 0x020fca00000000ff */
[----:B------:R-:W-:-:S07]  /*3be0*/  IMAD R3, R0, R73, RZ ;  /* 0x0000004900037224 */ /* 0x000fce00078e02ff */
.L_x_109:
[----:B------:R-:W-:Y:S05]  /*3bf0*/  BSYNC B1 ;  /* 0x0000000000017941 */ /* 0x000fea0003800000 */
.L_x_108:
        /* <DEDUP_REMOVED lines=11> */
.L_x_111:
[----:B------:R-:W-:Y:S05]  /*3cb0*/  BSYNC B1 ;  /* 0x0000000000017941 */ /* 0x000fea0003800000 */
.L_x_110:
[----:B---3--:R-:W-:Y:S01]  /*3cc0*/  @!P4 IMAD R13, R62, R72, R3 ;  /* 0x000000483e0dc224 */ /* 0x008fe200078e0203 */
[----:B------:R-:W-:Y:S04]  /*3cd0*/  BSSY B1, `(.L_x_112) ;  /* 0x0000006000017945 */ /* 0x000fe80003800000 */
[----:B------:R3:W-:Y:S01]  /*3ce0*/  @!P4 STG.E.U8 desc[UR36][R6.64+0x48], R13 ;  /* 0x0000480d0600c986 */ /* 0x0007e2000c101124 */
[----:B------:R-:W-:Y:S05]  /*3cf0*/  @P3 BRA `(.L_x_113) ;  /* 0x00000000000c3947 */ /* 0x000fea0003800000 */
[----:B------:R-:W5:Y:S02]  /*3d00*/  LDG.E.U8 R84, desc[UR36][R10.64+0x49] ;  /* 0x000049240a547981 */ /* 0x000f64000c1e1100 */
[----:B-----5:R-:W-:-:S05]  /*3d10*/  PRMT R0, R84, 0x8880, RZ ;  /* 0x0000888054007816 */ /* 0x020fca00000000ff */
[----:B------:R-:W-:-:S07]  /*3d20*/  IMAD R3, R0, R73, RZ ;  /* 0x0000004900037224 */ /* 0x000fce00078e02ff */
.L_x_113:
[----:B------:R-:W-:Y:S05]  /*3d30*/  BSYNC B1 ;  /* 0x0000000000017941 */ /* 0x000fea0003800000 */
.L_x_112:
[----:B------:R-:W-:Y:S01]  /*3d40*/  @!P3 IMAD R63, R63, R72, R3 ;  /* 0x000000483f3fb224 */ /* 0x000fe200078e0203 */
[----:B------:R-:W-:Y:S04]  /*3d50*/  BSSY B1, `(.L_x_114) ;  /* 0x0000006000017945 */ /* 0x000fe80003800000 */
[----:B------:R0:W-:Y:S01]  /*3d60*/  @!P3 STG.E.U8 desc[UR36][R6.64+0x49], R63 ;  /* 0x0000493f0600b986 */ /* 0x0001e2000c101124 */
[----:B------:R-:W-:Y:S05]  /*3d70*/  @P5 BRA `(.L_x_115) ;  /* 0x00000000000c5947 */ /* 0x000fea0003800000 */
[----:B------:R-:W5:Y:S02]  /*3d80*/  LDG.E.U8 R84, desc[UR36][R8.64+0x50] ;  /* 0x0000502408547981 */ /* 0x000f64000c1e1100 */
[----:B-----5:R-:W-:-:S05]  /*3d90*/  PRMT R0, R84, 0x8880, RZ ;  /* 0x0000888054007816 */ /* 0x020fca00000000ff */
[----:B------:R-:W-:-:S07]  /*3da0*/  IMAD R3, R0, R73, RZ ;  /* 0x0000004900037224 */ /* 0x000fce00078e02ff */
.L_x_115:
[----:B------:R-:W-:Y:S05]  /*3db0*/  BSYNC B1 ;  /* 0x0000000000017941 */ /* 0x000fea0003800000 */
.L_x_114:
[----:B---3--:R-:W-:Y:S01]  /*3dc0*/  @!P5 IMAD R13, R64, R72, R3 ;  /* 0x00000048400dd224 */ /* 0x008fe200078e0203 */
[----:B------:R-:W-:Y:S04]  /*3dd0*/  BSSY B1, `(.L_x_116) ;  /* 0x0000006000017945 */ /* 0x000fe80003800000 */
[----:B------:R3:W-:Y:S01]  /*3de0*/  @!P5 STG.E.U8 desc[UR36][R4.64+0x50], R13 ;  /* 0x0000500d0400d986 */ /* 0x0007e2000c101124 */
[----:B------:R-:W-:Y:S05]  /*3df0*/  @P2 BRA `(.L_x_117) ;  /* 0x00000000000c2947 */ /* 0x000fea0003800000 */
[----:B------:R-:W5:Y:S02]  /*3e00*/  LDG.E.U8 R84, desc[UR36][R8.64+0x51] ;  /* 0x0000512408547981 */ /* 0x000f64000c1e1100 */
[----:B-----5:R-:W-:-:S05]  /*3e10*/  PRMT R0, R84, 0x8880, RZ ;  /* 0x0000888054007816 */ /* 0x020fca00000000ff */
[----:B------:R-:W-:-:S07]  /*3e20*/  IMAD R3, R0, R73, RZ ;  /* 0x0000004900037224 */ /* 0x000fce00078e02ff */
.L_x_117:
[----:B------:R-:W-:Y:S05]  /*3e30*/  BSYNC B1 ;  /* 0x0000000000017941 */ /* 0x000fea0003800000 */
.L_x_116:
[----:B------:R-:W-:Y:S01]  /*3e40*/  ISETP.LT.OR P4, PT, R19, 0x51, !P0 ;  /* 0x000000511300780c */ /* 0x000fe20004781670 */
[----:B------:R-:W-:Y:S01]  /*3e50*/  @!P2 IMAD R65, R65, R72, R3 ;  /* 0x000000484141a224 */ /* 0x000fe200078e0203 */
[----:B------:R-:W-:Y:S01]  /*3e60*/  BSSY B1, `(.L_x_118) ;  /* 0x000000a000017945 */ /* 0x000fe20003800000 */
[C---:B------:R-:W-:Y:S02]  /*3e70*/  ISETP.LT.OR P3, PT, R19.reuse, 0x52, !P0 ;  /* 0x000000521300780c */ /* 0x040fe40004761670 */
[C---:B------:R-:W-:Y:S01]  /*3e80*/  ISETP.LT.OR P5, PT, R19.reuse, 0x59, !P0 ;  /* 0x000000591300780c */ /* 0x040fe200047a1670 */
[----:B------:R0:W-:Y:S01]  /*3e90*/  @!P2 STG.E.U8 desc[UR36][R4.64+0x51], R65 ;  /* 0x000051410400a986 */ /* 0x0001e2000c101124 */
[C---:B------:R-:W-:Y:S02]  /*3ea0*/  ISETP.LT.OR P2, PT, R19.reuse, 0x59, !P1 ;  /* 0x000000591300780c */ /* 0x040fe40004f41670 */
[----:B------:R-:W-:-:S04]  /*3eb0*/  ISETP.LT.OR P1, PT, R19, 0x5a, !P1 ;  /* 0x0000005a1300780c */ /* 0x000fc80004f21670 */
[----:B------:R-:W-:Y:S09]  /*3ec0*/  @P4 BRA `(.L_x_119) ;  /* 0x00000000000c4947 */ /* 0x000ff20003800000 */
[----:B------:R-:W5:Y:S02]  /*3ed0*/  LDG.E.U8 R84, desc[UR36][R10.64+0x50] ;  /* 0x000050240a547981 */ /* 0x000f64000c1e1100 */
[----:B-----5:R-:W-:-:S05]  /*3ee0*/  PRMT R0, R84, 0x8880, RZ ;  /* 0x0000888054007816 */ /* 0x020fca00000000ff */
[----:B------:R-:W-:-:S07]  /*3ef0*/  IMAD R3, R0, R73, RZ ;  /* 0x0000004900037224 */ /* 0x000fce00078e02ff */
.L_x_119:
[----:B------:R-:W-:Y:S05]  /*3f00*/  BSYNC B1 ;  /* 0x0000000000017941 */ /* 0x000fea0003800000 */
.L_x_118:
[----:B---3--:R-:W-:Y:S01]  /*3f10*/  @!P4 IMAD R13, R66, R72, R3 ;  /* 0x00000048420dc224 */ /* 0x008fe200078e0203 */
[----:B------:R-:W-:Y:S04]  /*3f20*/  BSSY B1, `(.L_x_120) ;  /* 0x0000006000017945 */ /* 0x000fe80003800000 */
[----:B------:R3:W-:Y:S01]  /*3f30*/  @!P4 STG.E.U8 desc[UR36][R6.64+0x50], R13 ;  /* 0x0000500d0600c986 */ /* 0x0007e2000c101124 */
[----:B------:R-:W-:Y:S05]  /*3f40*/  @P3 BRA `(.L_x_121) ;  /* 0x00000000000c3947 */ /* 0x000fea0003800000 */
[----:B------:R-:W5:Y:S02]  /*3f50*/  LDG.E.U8 R84, desc[UR36][R10.64+0x51] ;  /* 0x000051240a547981 */ /* 0x000f64000c1e1100 */
[----:B-----5:R-:W-:-:S05]  /*3f60*/  PRMT R0, R84, 0x8880, RZ ;  /* 0x0000888054007816 */ /* 0x020fca00000000ff */
[----:B------:R-:W-:-:S07]  /*3f70*/  IMAD R3, R0, R73, RZ ;  /* 0x0000004900037224 */ /* 0x000fce00078e02ff */
.L_x_121:
[----:B------:R-:W-:Y:S05]  /*3f80*/  BSYNC B1 ;  /* 0x0000000000017941 */ /* 0x000fea0003800000 */
.L_x_120:
[----:B------:R-:W-:Y:S01]  /*3f90*/  @!P3 IMAD R67, R67, R72, R3 ;  /* 0x000000484343b224 */ /* 0x000fe200078e0203 */
[----:B------:R-:W-:Y:S04]  /*3fa0*/  BSSY B1, `(.L_x_122) ;  /* 0x0000006000017945 */ /* 0x000fe80003800000 */
[----:B------:R0:W-:Y:S01]  /*3fb0*/  @!P3 STG.E.U8 desc[UR36][R6.64+0x51], R67 ;  /* 0x000051430600b986 */ /* 0x0001e2000c101124 */
[----:B------:R-:W-:Y:S05]  /*3fc0*/  @P2 BRA `(.L_x_123) ;  /* 0x00000000000c2947 */ /* 0x000fea0003800000 */
[----:B------:R-:W5:Y:S02]  /*3fd0*/  LDG.E.U8 R84, desc[UR36][R8.64+0x58] ;  /* 0x0000582408547981 */ /* 0x000f64000c1e1100 */
[----:B-----5:R-:W-:-:S05]  /*3fe0*/  PRMT R0, R84, 0x8880, RZ ;  /* 0x0000888054007816 */ /* 0x020fca00000000ff */
[----:B------:R-:W-:-:S07]  /*3ff0*/  IMAD R3, R0, R73, RZ ;  /* 0x0000004900037224 */ /* 0x000fce00078e02ff */
.L_x_123:
[----:B------:R-:W-:Y:S05]  /*4000*/  BSYNC B1 ;  /* 0x0000000000017941 */ /* 0x000fea0003800000 */
.L_x_122:
[----:B---3--:R-:W-:Y:S01]  /*4010*/  @!P2 IMAD R13, R68, R72, R3 ;  /* 0x00000048440da224 */ /* 0x008fe200078e0203 */
[----:B------:R-:W-:Y:S04]  /*4020*/  BSSY B1, `(.L_x_124) ;  /* 0x0000006000017945 */ /* 0x000fe80003800000 */
[----:B------:R3:W-:Y:S01]  /*4030*/  @!P2 STG.E.U8 desc[UR36][R4.64+0x58], R13 ;  /* 0x0000580d0400a986 */ /* 0x0007e2000c101124 */
[----:B------:R-:W-:Y:S05]  /*4040*/  @P1 BRA `(.L_x_125) ;  /* 0x00000000000c1947 */ /* 0x000fea0003800000 */
[----:B------:R-:W5:Y:S02]  /*4050*/  LDG.E.U8 R84, desc[UR36][R8.64+0x59] ;  /* 0x0000592408547981 */ /* 0x000f64000c1e1100 */
[----:B-----5:R-:W-:-:S05]  /*4060*/  PRMT R0, R84, 0x8880, RZ ;  /* 0x0000888054007816 */ /* 0x020fca00000000ff */
[----:B------:R-:W-:-:S07]  /*4070*/  IMAD R3, R0, R73, RZ ;  /* 0x0000004900037224 */ /* 0x000fce00078e02ff */
.L_x_125:
[----:B------:R-:W-:Y:S05]  /*4080*/  BSYNC B1 ;  /* 0x0000000000017941 */ /* 0x000fea0003800000 */
.L_x_124:
[----:B------:R-:W-:Y:S01]  /*4090*/  @!P1 IMAD R69, R69, R72, R3 ;  /* 0x0000004845459224 */ /* 0x000fe200078e0203 */
[----:B------:R-:W-:Y:S04]  /*40a0*/  BSSY B1, `(.L_x_126) ;  /* 0x0000006000017945 */ /* 0x000fe80003800000 */
[----:B------:R0:W-:Y:S01]  /*40b0*/  @!P1 STG.E.U8 desc[UR36][R4.64+0x59], R69 ;  /* 0x0000594504009986 */ /* 0x0001e2000c101124 */
[----:B------:R-:W-:Y:S05]  /*40c0*/  @P5 BRA `(.L_x_127) ;  /* 0x00000000000c5947 */ /* 0x000fea0003800000 */
[----:B------:R-:W5:Y:S02]  /*40d0*/  LDG.E.U8 R84, desc[UR36][R10.64+0x58] ;  /* 0x000058240a547981 */ /* 0x000f64000c1e1100 */
[----:B-----5:R-:W-:-:S05]  /*40e0*/  PRMT R0, R84, 0x8880, RZ ;  /* 0x0000888054007816 */ /* 0x020fca00000000ff */
[----:B------:R-:W-:-:S07]  /*40f0*/  IMAD R3, R0, R73, RZ ;  /* 0x0000004900037224 */ /* 0x000fce00078e02ff */
.L_x_127:
[----:B------:R-:W-:Y:S05]  /*4100*/  BSYNC B1 ;  /* 0x0000000000017941 */ /* 0x000fea0003800000 */
.L_x_126:
[----:B0123--:R-:W-:Y:S01]  /*4110*/  @!P5 IMAD R5, R70, R72, R3 ;  /* 0x000000484605d224 */ /* 0x00ffe200078e0203 */
[----:B------:R-:W-:Y:S01]  /*4120*/  ISETP.LT.OR P0, PT, R19, 0x5a, !P0 ;  /* 0x0000005a1300780c */ /* 0x000fe20004701670 */
[----:B------:R-:W-:Y:S03]  /*4130*/  BSSY B1, `(.L_x_128) ;  /* 0x0000006000017945 */ /* 0x000fe60003800000 */
[----:B------:R0:W-:Y:S09]  /*4140*/  @!P5 STG.E.U8 desc[UR36][R6.64+0x58], R5 ;  /* 0x000058050600d986 */ /* 0x0001f2000c101124 */
[----:B------:R-:W-:Y:S05]  /*4150*/  @P0 BRA `(.L_x_129) ;  /* 0x00000000000c0947 */ /* 0x000fea0003800000 */
[----:B------:R-:W2:Y:S02]  /*4160*/  LDG.E.U8 R84, desc[UR36][R10.64+0x59] ;  /* 0x000059240a547981 */ /* 0x000ea4000c1e1100 */
[----:B--2---:R-:W-:-:S05]  /*4170*/  PRMT R0, R84, 0x8880, RZ ;  /* 0x0000888054007816 */ /* 0x004fca00000000ff */
[----:B------:R-:W-:-:S07]  /*4180*/  IMAD R3, R0, R73, RZ ;  /* 0x0000004900037224 */ /* 0x000fce00078e02ff */
.L_x_129:
[----:B------:R-:W-:Y:S05]  /*4190*/  BSYNC B1 ;  /* 0x0000000000017941 */ /* 0x000fea0003800000 */
.L_x_128:
[----:B------:R-:W-:Y:S01]  /*41a0*/  IMAD R3, R71, R72, R3 ;  /* 0x0000004847037224 */ /* 0x000fe200078e0203 */
[----:B------:R-:W-:Y:S06]  /*41b0*/  @P0 BRA `(.L_x_130) ;  /* 0x0000000800500947 */ /* 0x000fec0003800000 */
[----:B------:R1:W-:Y:S01]  /*41c0*/  STG.E.U8 desc[UR36][R6.64+0x59], R3 ;  /* 0x0000590306007986 */ /* 0x0003e2000c101124 */
[----:B------:R-:W-:Y:S05]  /*41d0*/  BRA `(.L_x_130) ;  /* 0x0000000800487947 */ /* 0x000fea0003800000 */
.L_x_33:
[C---:B------:R-:W-:Y:S02]  /*41e0*/  ISETP.GE.AND P1, PT, R20.reuse, 0x1, PT ;  /* 0x000000011400780c */ /* 0x040fe40003f26270 */
[----:B------:R-:W-:Y:S02]  /*41f0*/  ISETP.GE.AND P0, PT, R20, 0x9, PT ;  /* 0x000000091400780c */ /* 0x000fe40003f06270 */
[C---:B------:R-:W-:Y:S02]  /*4200*/  ISETP.LT.OR P4, PT, R19.reuse, 0x1, !P1 ;  /* 0x000000011300780c */ /* 0x040fe40004f81670 */
[C---:B------:R-:W-:Y:S02]  /*4210*/  ISETP.LT.OR P3, PT, R19.reuse, 0x2, !P1 ;  /* 0x000000021300780c */ /* 0x040fe40004f61670 */
[C---:B------:R-:W-:Y:S02]  /*4220*/  ISETP.LT.OR P2, PT, R19.reuse, 0x1, !P0 ;  /* 0x000000011300780c */ /* 0x040fe40004741670 */
[----:B------:R-:W-:-:S07]  /*4230*/  ISETP.LT.OR P5, PT, R19, 0x2, !P0 ;  /* 0x000000021300780c */ /* 0x000fce00047a1670 */
[-C--:B------:R-:W-:Y:S02]  /*4240*/  @!P4 IMAD R3, R24, R72.reuse, RZ ;  /* 0x000000481803c224 */ /* 0x080fe400078e02ff */
[-C--:B------:R-:W-:Y:S02]  /*4250*/  @!P3 IMAD R25, R25, R72.reuse, RZ ;  /* 0x000000481919b224 */ /* 0x080fe400078e02ff */
[-C--:B------:R-:W-:Y:S01]  /*4260*/  @!P2 IMAD R9, R26, R72.reuse, RZ ;  /* 0x000000481a09a224 */ /* 0x080fe200078e02ff */
[----:B------:R0:W-:Y:S01]  /*4270*/  @!P4 STG.E.U8 desc[UR36][R4.64], R3 ;  /* 0x000000030400c986 */ /* 0x0001e2000c101124 */
[----:B------:R-:W-:Y:S01]  /*4280*/  ISETP.LT.OR P4, PT, R19, 0x9, !P1 ;  /* 0x000000091300780c */ /* 0x000fe20004f81670 */
[----:B------:R-:W-:Y:S02]  /*4290*/  @!P5 IMAD R27, R27, R72, RZ ;  /* 0x000000481b1bd224 */ /* 0x000fe400078e02ff */
[----:B------:R-:W-:Y:S01]  /*42a0*/  @!P3 STG.E.U8 desc[UR36][R4.64+0x1], R25 ;  /* 0x000001190400b986 */ /* 0x000fe2000c101124 */
[----:B------:R-:W-:-:S03]  /*42b0*/  ISETP.LT.OR P3, PT, R19, 0xa, !P1 ;  /* 0x0000000a1300780c */ /* 0x000fc60004f61670 */
[----:B------:R1:W-:Y:S01]  /*42c0*/  @!P2 STG.E.U8 desc[UR36][R6.64], R9 ;  /* 0x000000090600a986 */ /* 0x0003e2000c101124 */
[----:B------:R-:W-:-:S03]  /*42d0*/  ISETP.LT.OR P2, PT, R19, 0x9, !P0 ;  /* 0x000000091300780c */ /* 0x000fc60004741670 */
[----:B------:R-:W-:Y:S01]  /*42e0*/  @!P5 STG.E.U8 desc[UR36][R6.64+0x1], R27 ;  /* 0x0000011b0600d986 */ /* 0x000fe2000c101124 */
[----:B------:R-:W-:Y:S01]  /*42f0*/  ISETP.LT.OR P5, PT, R19, 0xa, !P0 ;  /* 0x0000000a1300780c */ /* 0x000fe200047a1670 */
[----:B------:R-:W-:-:S04]  /*4300*/  @!P4 IMAD R11, R28, R72, RZ ;  /* 0x000000481c0bc224 */ /* 0x000fc800078e02ff */
[-C--:B------:R-:W-:Y:S01]  /*4310*/  @!P3 IMAD R29, R29, R72.reuse, RZ ;  /* 0x000000481d1db224 */ /* 0x080fe200078e02ff */
[----:B------:R-:W-:Y:S01]  /*4320*/  @!P4 STG.E.U8 desc[UR36][R4.64+0x8], R11 ;  /* 0x0000080b0400c986 */ /* 0x000fe2000c101124 */
[C---:B------:R-:W-:Y:S02]  /*4330*/  ISETP.LT.OR P4, PT, R19.reuse, 0x11, !P1 ;  /* 0x000000111300780c */ /* 0x040fe40004f81670 */
[-C--:B0-----:R-:W-:Y:S01]  /*4340*/  @!P2 IMAD R3, R30, R72.reuse, RZ ;  /* 0x000000481e03a224 */ /* 0x081fe200078e02ff */
[----:B------:R-:W-:Y:S01]  /*4350*/  @!P3 STG.E.U8 desc[UR36][R4.64+0x9], R29 ;  /* 0x0000091d0400b986 */ /* 0x000fe2000c101124 */
[----:B------:R-:W-:Y:S02]  /*4360*/  ISETP.LT.OR P3, PT, R19, 0x12, !P1 ;  /* 0x000000121300780c */ /* 0x000fe40004f61670 */
[----:B------:R-:W-:Y:S01]  /*4370*/  @!P5 IMAD R31, R31, R72, RZ ;  /* 0x000000481f1fd224 */ /* 0x000fe200078e02ff */
[----:B------:R0:W-:Y:S01]  /*4380*/  @!P2 STG.E.U8 desc[UR36][R6.64+0x8], R3 ;  /* 0x000008030600a986 */ /* 0x0001e2000c101124 */
[----:B------:R-:W-:-:S03]  /*4390*/  ISETP.LT.OR P2, PT, R19, 0x11, !P0 ;  /* 0x000000111300780c */ /* 0x000fc60004741670 */
[----:B------:R-:W-:Y:S01]  /*43a0*/  @!P5 STG.E.U8 desc[UR36][R6.64+0x9], R31 ;  /* 0x0000091f0600d986 */ /* 0x000fe2000c101124 */
[----:B------:R-:W-:Y:S01]  /*43b0*/  ISETP.LT.OR P5, PT, R19, 0x12, !P0 ;  /* 0x000000121300780c */ /* 0x000fe200047a1670 */
[----:B-1----:R-:W-:-:S04]  /*43c0*/  @!P4 IMAD R9, R32, R72, RZ ;  /* 0x000000482009c224 */ /* 0x002fc800078e02ff */
        /* <DEDUP_REMOVED lines=61> */
[----:B------:R1:W-:Y:S01]  /*47a0*/  @!P4 STG.E.U8 desc[UR36][R4.64+0x38], R11 ;  /* 0x0000380b0400c986 */ /* 0x0003e2000c101124 */
        /* <DEDUP_REMOVED lines=13> */
[-C--:B-1----:R-:W-:Y:S01]  /*4880*/  @!P2 IMAD R11, R58, R72.reuse, RZ ;  /* 0x000000483a0ba224 */ /* 0x082fe200078e02ff */
[----:B------:R-:W-:Y:S01]  /*4890*/  @!P3 STG.E.U8 desc[UR36][R4.64+0x41], R57 ;  /* 0x000041390400b986 */ /* 0x000fe2000c101124 */
[----:B------:R-:W-:Y:S02]  /*48a0*/  ISETP.LT.OR P3, PT, R19, 0x4a, !P1 ;  /* 0x0000004a1300780c */ /* 0x000fe40004f61670 */
[----:B------:R-:W-:Y:S01]  /*48b0*/  @!P5 IMAD R59, R59, R72, RZ ;  /* 0x000000483b3bd224 */ /* 0x000fe200078e02ff */
[----:B------:R1:W-:Y:S01]  /*48c0*/  @!P2 STG.E.U8 desc[UR36][R6.64+0x40], R11 ;  /* 0x0000400b0600a986 */ /* 0x0003e2000c101124 */
[----:B------:R-:W-:-:S03]  /*48d0*/  ISETP.LT.OR P2, PT, R19, 0x49, !P0 ;  /* 0x000000491300780c */ /* 0x000fc60004741670 */
[----:B------:R-:W-:Y:S01]  /*48e0*/  @!P5 STG.E.U8 desc[UR36][R6.64+0x41], R59 ;  /* 0x0000413b0600d986 */ /* 0x000fe2000c101124 */
[----:B------:R-:W-:Y:S01]  /*48f0*/  ISETP.LT.OR P5, PT, R19, 0x4a, !P0 ;  /* 0x0000004a1300780c */ /* 0x000fe200047a1670 */
[----:B0-----:R-:W-:-:S04]  /*4900*/  @!P4 IMAD R3, R60, R72, RZ ;  /* 0x000000483c03c224 */ /* 0x001fc800078e02ff */
[-C--:B------:R-:W-:Y:S01]  /*4910*/  @!P3 IMAD R61, R61, R72.reuse, RZ ;  /* 0x000000483d3db224 */ /* 0x080fe200078e02ff */
[----:B------:R0:W-:Y:S01]  /*4920*/  @!P4 STG.E.U8 desc[UR36][R4.64+0x48], R3 ;  /* 0x000048030400c986 */ /* 0x0001e2000c101124 */
[C---:B------:R-:W-:Y:S02]  /*4930*/  ISETP.LT.OR P4, PT, R19.reuse, 0x52, !P1 ;  /* 0x000000521300780c */ /* 0x040fe40004f81670 */
[-C--:B--2---:R-:W-:Y:S01]  /*4940*/  @!P2 IMAD R9, R62, R72.reuse, RZ ;  /* 0x000000483e09a224 */ /* 0x084fe200078e02ff */
[----:B------:R-:W-:Y:S01]  /*4950*/  @!P3 STG.E.U8 desc[UR36][R4.64+0x49], R61 ;  /* 0x0000493d0400b986 */ /* 0x000fe2000c101124 */
[----:B------:R-:W-:Y:S02]  /*4960*/  ISETP.LT.OR P3, PT, R19, 0x51, !P1 ;  /* 0x000000511300780c */ /* 0x000fe40004f61670 */
[----:B------:R-:W-:Y:S01]  /*4970*/  @!P5 IMAD R63, R63, R72, RZ ;  /* 0x000000483f3fd224 */ /* 0x000fe200078e02ff */
[----:B------:R-:W-:Y:S01]  /*4980*/  @!P2 STG.E.U8 desc[UR36][R6.64+0x48], R9 ;  /* 0x000048090600a986 */ /* 0x000fe2000c101124 */
[----:B------:R-:W-:-:S03]  /*4990*/  ISETP.LT.OR P2, PT, R19, 0x51, !P0 ;  /* 0x000000511300780c */ /* 0x000fc60004741670 */
[----:B------:R-:W-:Y:S01]  /*49a0*/  @!P5 STG.E.U8 desc[UR36][R6.64+0x49], R63 ;  /* 0x0000493f0600d986 */ /* 0x000fe2000c101124 */
[----:B------:R-:W-:Y:S01]  /*49b0*/  ISETP.LT.OR P5, PT, R19, 0x59, !P0 ;  /* 0x000000591300780c */ /* 0x000fe200047a1670 */
[----:B------:R-:W-:-:S04]  /*49c0*/  @!P4 IMAD R65, R65, R72, RZ ;  /* 0x000000484141c224 */ /* 0x000fc800078e02ff */
[-C--:B-1----:R-:W-:Y:S01]  /*49d0*/  @!P3 IMAD R11, R64, R72.reuse, RZ ;  /* 0x00000048400bb224 */ /* 0x082fe200078e02ff */
[----:B------:R-:W-:Y:S01]  /*49e0*/  @!P4 STG.E.U8 desc[UR36][R4.64+0x51], R65 ;  /* 0x000051410400c986 */ /* 0x000fe2000c101124 */
[C---:B------:R-:W-:Y:S02]  /*49f0*/  ISETP.LT.OR P4, PT, R19.reuse, 0x52, !P0 ;  /* 0x000000521300780c */ /* 0x040fe40004781670 */
[C---:B------:R-:W-:Y:S01]  /*4a00*/  ISETP.LT.OR P0, PT, R19.reuse, 0x5a, !P0 ;  /* 0x0000005a1300780c */ /* 0x040fe20004701670 */
[----:B------:R1:W-:Y:S01]  /*4a10*/  @!P3 STG.E.U8 desc[UR36][R4.64+0x50], R11 ;  /* 0x0000500b0400b986 */ /* 0x0003e2000c101124 */
[C---:B------:R-:W-:Y:S01]  /*4a20*/  ISETP.LT.OR P3, PT, R19.reuse, 0x59, !P1 ;  /* 0x000000591300780c */ /* 0x040fe20004f61670 */
[----:B0-----:R-:W-:Y:S01]  /*4a30*/  @!P2 IMAD R3, R66, R72, RZ ;  /* 0x000000484203a224 */ /* 0x001fe200078e02ff */
[----:B------:R-:W-:-:S04]  /*4a40*/  ISETP.LT.OR P1, PT, R19, 0x5a, !P1 ;  /* 0x0000005a1300780c */ /* 0x000fc80004f21670 */
[----:B------:R0:W-:Y:S03]  /*4a50*/  @!P2 STG.E.U8 desc[UR36][R6.64+0x50], R3 ;  /* 0x000050030600a986 */ /* 0x0001e6000c101124 */
[-C--:B------:R-:W-:Y:S02]  /*4a60*/  @!P4 IMAD R67, R67, R72.reuse, RZ ;  /* 0x000000484343c224 */ /* 0x080fe400078e02ff */
[-C--:B-1----:R-:W-:Y:S02]  /*4a70*/  @!P5 IMAD R11, R70, R72.reuse, RZ ;  /* 0x00000048460bd224 */ /* 0x082fe400078e02ff */
[-C--:B------:R-:W-:Y:S01]  /*4a80*/  @!P3 IMAD R9, R68, R72.reuse, RZ ;  /* 0x000000484409b224 */ /* 0x080fe200078e02ff */
[----:B------:R0:W-:Y:S01]  /*4a90*/  @!P4 STG.E.U8 desc[UR36][R6.64+0x51], R67 ;  /* 0x000051430600c986 */ /* 0x0001e2000c101124 */
[-C--:B------:R-:W-:Y:S02]  /*4aa0*/  @!P1 IMAD R69, R69, R72.reuse, RZ ;  /* 0x0000004845459224 */ /* 0x080fe400078e02ff */
[----:B------:R-:W-:Y:S01]  /*4ab0*/  @!P0 IMAD R71, R71, R72, RZ ;  /* 0x0000004847478224 */ /* 0x000fe200078e02ff */
[----:B------:R0:W-:Y:S04]  /*4ac0*/  @!P3 STG.E.U8 desc[UR36][R4.64+0x58], R9 ;  /* 0x000058090400b986 */ /* 0x0001e8000c101124 */
[----:B------:R0:W-:Y:S04]  /*4ad0*/  @!P1 STG.E.U8 desc[UR36][R4.64+0x59], R69 ;  /* 0x0000594504009986 */ /* 0x0001e8000c101124 */
[----:B------:R0:W-:Y:S04]  /*4ae0*/  @!P5 STG.E.U8 desc[UR36][R6.64+0x58], R11 ;  /* 0x0000580b0600d986 */ /* 0x0001e8000c101124 */
[----:B------:R0:W-:Y:S02]  /*4af0*/  @!P0 STG.E.U8 desc[UR36][R6.64+0x59], R71 ;  /* 0x0000594706008986 */ /* 0x0001e4000c101124 */
.L_x_130:
[----:B------:R-:W-:Y:S05]  /*4b00*/  BSYNC B0 ;  /* 0x0000000000007941 */ /* 0x000fea0003800000 */
.L_x_32:
[----:B0-----:R-:W2:Y:S01]  /*4b10*/  LDL.64 R4, [R1] ;  /* 0x0000000001047983 */ /* 0x001ea20000100a00 */
[----:B------:R-:W-:Y:S01]  /*4b20*/  ULDC.64 UR4, c[0x0][0x650] ;  /* 0x0001940000047ab9 */ /* 0x000fe20000000a00 */
[----:B------:R-:W-:Y:S02]  /*4b30*/  IMAD.U32 R0, RZ, RZ, UR44 ;  /* 0x0000002cff007e24 */ /* 0x000fe4000f8e00ff */
[----:B------:R-:W-:Y:S02]  /*4b40*/  IMAD.MOV.U32 R22, RZ, RZ, -0x1 ;  /* 0xffffffffff167424 */ /* 0x000fe400078e00ff */
[----:B------:R0:W-:Y:S01]  /*4b50*/  SYNCS.ARRIVE.TRANS64.A1T0 RZ, [R0+UR48], RZ ;  /* 0x000000ff00ff79a7 */ /* 0x0001e20008100030 */
[----:B------:R-:W-:Y:S02]  /*4b60*/  IMAD.MOV.U32 R19, RZ, RZ, -0x1 ;  /* 0xffffffffff137424 */ /* 0x000fe400078e00ff */
[----:B------:R-:W-:Y:S01]  /*4b70*/  IMAD.MOV.U32 R18, RZ, RZ, -0x1 ;  /* 0xffffffffff127424 */ /* 0x000fe200078e00ff */
[----:B0-----:R-:W-:-:S02]  /*4b80*/  PRMT R0, RZ, 0x7610, R0 ;  /* 0x00007610ff007816 */ /* 0x001fc40000000000 */
[----:B--2---:R-:W-:-:S05]  /*4b90*/  LEA R16, P0, R4, R16, 0x1 ;  /* 0x0000001004107211 */ /* 0x004fca00078008ff */
[----:B------:R-:W-:Y:S01]  /*4ba0*/  IMAD.X R17, R80, 0x1, R17, P0 ;  /* 0x0000000150117824 */ /* 0x000fe200000e0611 */
[----:B------:R-:W-:-:S04]  /*4bb0*/  ISETP.GE.U32.AND P0, PT, R16, UR4, PT ;  /* 0x0000000410007c0c */ /* 0x000fc8000bf06070 */
[----:B------:R-:W-:-:S13]  /*4bc0*/  ISETP.GE.U32.AND.EX P0, PT, R17, UR5, PT, P0 ;  /* 0x0000000511007c0c */ /* 0x000fda000bf06100 */
[----:B------:R-:W-:Y:S05]  /*4bd0*/  @P0 BRA `(.L_x_131) ;  /* 0x00000004004c0947 */ /* 0x000fea0003800000 */
[----:B------:R-:W0:Y:S01]  /*4be0*/  LDC.64 R10, c[0x0][0x628] ;  /* 0x00018a00ff0a7b82 */ /* 0x000e220000000a00 */
[----:B------:R-:W2:Y:S01]  /*4bf0*/  S2R R12, SR_CTAID.X ;  /* 0x00000000000c7919 */ /* 0x000ea20000002500 */
[----:B------:R-:W-:Y:S02]  /*4c00*/  IMAD.MOV.U32 R8, RZ, RZ, R16 ;  /* 0x000000ffff087224 */ /* 0x000fe400078e0010 */
[----:B------:R-:W-:Y:S01]  /*4c10*/  IMAD.MOV.U32 R9, RZ, RZ, R17 ;  /* 0x000000ffff097224 */ /* 0x000fe200078e0011 */
[----:B------:R-:W3:Y:S03]  /*4c20*/  S2R R19, SR_CTAID.Y ;  /* 0x0000000000137919 */ /* 0x000ee60000002600 */
[----:B------:R-:W1:Y:S08]  /*4c30*/  LDC R0, c[0x0][0x630] ;  /* 0x00018c00ff007b82 */ /* 0x000e700000000800 */
[----:B------:R-:W1:Y:S01]  /*4c40*/  LDC.64 R14, c[0x0][0x620] ;  /* 0x00018800ff0e7b82 */ /* 0x000e620000000a00 */
[----:B0-----:R-:W-:-:S04]  /*4c50*/  ISETP.NE.U32.AND P0, PT, R10, RZ, PT ;  /* 0x000000ff0a00720c */ /* 0x001fc80003f05070 */
[----:B------:R-:W-:-:S13]  /*4c60*/  ISETP.NE.AND.EX P0, PT, R11, RZ, PT, P0 ;  /* 0x000000ff0b00720c */ /* 0x000fda0003f05300 */
[----:B-123--:R-:W-:Y:S05]  /*4c70*/  @!P0 BRA `(.L_x_132) ;  /* 0x0000000000288947 */ /* 0x00efea0003800000 */
[----:B------:R-:W0:Y:S02]  /*4c80*/  LDC R3, c[0x0][0x634] ;  /* 0x00018d00ff037b82 */ /* 0x000e240000000800 */
[----:B0-----:R-:W-:-:S05]  /*4c90*/  IADD3 R3, P0, R16, R3, RZ ;  /* 0x0000000310037210 */ /* 0x001fca0007f1e0ff */
[----:B------:R-:W-:-:S04]  /*4ca0*/  IMAD.X R13, RZ, RZ, R17, P0 ;  /* 0x000000ffff0d7224 */ /* 0x000fc800000e0611 */
[----:B------:R-:W-:-:S04]  /*4cb0*/  IMAD.WIDE.U32 R4, R13, R10, RZ ;  /* 0x0000000a0d047225 */ /* 0x000fc800078e00ff */
[----:B----4-:R-:W-:-:S04]  /*4cc0*/  IMAD.WIDE.U32 R6, P0, R3, R11, R4 ;  /* 0x0000000b03067225 */ /* 0x010fc80007800004 */
[----:B------:R-:W-:-:S04]  /*4cd0*/  IMAD.WIDE.U32 R4, R3, R10, RZ ;  /* 0x0000000a03047225 */ /* 0x000fc800078e00ff */
[----:B------:R-:W-:Y:S01]  /*4ce0*/  IMAD.X R9, RZ, RZ, RZ, P0 ;  /* 0x000000ffff097224 */ /* 0x000fe200000e06ff */
[----:B------:R-:W-:Y:S01]  /*4cf0*/  IADD3 RZ, P0, R5, R6, RZ ;  /* 0x0000000605ff7210 */ /* 0x000fe20007f1e0ff */
[----:B------:R-:W-:-:S04]  /*4d00*/  IMAD.MOV.U32 R8, RZ, RZ, R7 ;  /* 0x000000ffff087224 */ /* 0x000fc800078e0007 */
[----:B------:R-:W-:-:S08]  /*4d10*/  IMAD.WIDE.U32.X R8, R13, R11, R8, P0 ;  /* 0x0000000b0d087225 */ /* 0x000fd000000e0408 */
.L_x_132:
[-CC-:B------:R-:W-:Y:S01]  /*4d20*/  SHF.R.U64 R18, R8, R0.reuse, R9.reuse ;  /* 0x0000000008127219 */ /* 0x180fe20000001209 */
[----:B------:R-:W0:Y:S01]  /*4d30*/  LDC.64 R24, c[0x0][0x640] ;  /* 0x00019000ff187b82 */ /* 0x000e220000000a00 */
[----:B------:R-:W-:Y:S01]  /*4d40*/  SHF.R.U32.HI R0, RZ, R0, R9 ;  /* 0x00000000ff007219 */ /* 0x000fe20000011609 */
[----:B------:R-:W-:Y:S01]  /*4d50*/  ULDC UR4, c[0x0][0x150] ;  /* 0x0000540000047ab9 */ /* 0x000fe20000000800 */
[----:B------:R-:W-:Y:S02]  /*4d60*/  IADD3 R3, P0, RZ, -R18, RZ ;  /* 0x80000012ff037210 */ /* 0x000fe40007f1e0ff */
[----:B----4-:R-:W-:-:S03]  /*4d70*/  I2FP.F32.U32 R7, R12 ;  /* 0x0000000c00077245 */ /* 0x010fc60000201000 */
[----:B------:R-:W1:Y:S01]  /*4d80*/  LDC R6, c[0x0][0x618] ;  /* 0x00018600ff067b82 */ /* 0x000e620000000800 */
[----:B------:R-:W-:Y:S02]  /*4d90*/  IMAD.X R5, RZ, RZ, ~R0, P0 ;  /* 0x000000ffff057224 */ /* 0x000fe400000e0e00 */
[----:B------:R-:W-:Y:S01]  /*4da0*/  FMUL R7, R7, UR4 ;  /* 0x0000000407077c20 */ /* 0x000fe20008400000 */
[----:B------:R-:W-:Y:S01]  /*4db0*/  ULDC UR4, c[0x0][0x154] ;  /* 0x0000550000047ab9 */ /* 0x000fe20000000800 */
[-C--:B------:R-:W-:Y:S02]  /*4dc0*/  IMAD R0, R5, R14.reuse, RZ ;  /* 0x0000000e05007224 */ /* 0x080fe400078e02ff */
[C---:B------:R-:W-:Y:S01]  /*4dd0*/  IMAD.WIDE.U32 R4, R3.reuse, R14, R16 ;  /* 0x0000000e03047225 */ /* 0x040fe200078e0010 */
[----:B------:R-:W2:Y:S01]  /*4de0*/  LDC R8, c[0x0][0x608] ;  /* 0x00018200ff087b82 */ /* 0x000ea20000000800 */
[----:B------:R-:W3:Y:S02]  /*4df0*/  F2I.U32.TRUNC.NTZ R7, R7 ;  /* 0x0000000700077305 */ /* 0x000ee4000020f000 */
[----:B------:R-:W-:Y:S01]  /*4e00*/  IMAD R3, R3, R15, R0 ;  /* 0x0000000f03037224 */ /* 0x000fe200078e0200 */
[----:B------:R-:W-:-:S03]  /*4e10*/  I2FP.F32.U32 R0, R19 ;  /* 0x0000001300007245 */ /* 0x000fc60000201000 */
[----:B------:R-:W-:Y:S01]  /*4e20*/  IMAD.IADD R3, R5, 0x1, R3 ;  /* 0x0000000105037824 */ /* 0x000fe200078e0203 */
[----:B------:R-:W4:Y:S01]  /*4e30*/  LDC R11, c[0x0][0x658] ;  /* 0x00019600ff0b7b82 */ /* 0x000f220000000800 */
[----:B0-----:R-:W-:-:S04]  /*4e40*/  ISETP.NE.U32.AND P0, PT, R24, RZ, PT ;  /* 0x000000ff1800720c */ /* 0x001fc80003f05070 */
[----:B------:R-:W-:-:S03]  /*4e50*/  ISETP.NE.AND.EX P0, PT, R25, RZ, PT, P0 ;  /* 0x000000ff1900720c */ /* 0x000fc60003f05300 */
[----:B------:R-:W0:Y:S01]  /*4e60*/  LDC R9, c[0x0][0x144] ;  /* 0x00005100ff097b82 */ /* 0x000e220000000800 */
[-C--:B-1----:R-:W-:Y:S01]  /*4e70*/  SHF.R.U64 R10, R4, R6.reuse, R3 ;  /* 0x00000006040a7219 */ /* 0x082fe20000001203 */
[----:B---3--:R-:W-:Y:S01]  /*4e80*/  IMAD.MOV R7, RZ, RZ, -R7 ;  /* 0x000000ffff077224 */ /* 0x008fe200078e0a07 */
[----:B------:R-:W-:Y:S01]  /*4e90*/  SHF.R.U32.HI R3, RZ, R6, R3 ;  /* 0x00000006ff037219 */ /* 0x000fe20000011603 */
[----:B------:R-:W-:-:S04]  /*4ea0*/  FMUL R6, R0, UR4 ;  /* 0x0000000400067c20 */ /* 0x000fc80008400000 */
[----:B------:R-:W1:Y:S01]  /*4eb0*/  LDC R20, c[0x0][0x148] ;  /* 0x00005200ff147b82 */ /* 0x000e620000000800 */
[----:B------:R3:W0:Y:S01]  /*4ec0*/  F2I.U32.TRUNC.NTZ R14, R6 ;  /* 0x00000006000e7305 */ /* 0x000622000020f000 */
[-CC-:B--2---:R-:W-:Y:S02]  /*4ed0*/  SHF.R.U64 R13, R10, R8.reuse, R3.reuse ;  /* 0x000000080a0d7219 */ /* 0x184fe40000001203 */
[----:B------:R-:W-:-:S04]  /*4ee0*/  SHF.R.U32.HI R0, RZ, R8, R3 ;  /* 0x00000008ff007219 */ /* 0x000fc80000011603 */
[----:B------:R-:W2:Y:S01]  /*4ef0*/  LDC R21, c[0x0][0x648] ;  /* 0x00019200ff157b82 */ /* 0x000ea20000000800 */
[-CC-:B----4-:R-:W-:Y:S02]  /*4f00*/  SHF.R.U64 R15, R13, R11.reuse, R0.reuse ;  /* 0x0000000b0d0f7219 */ /* 0x190fe40000001200 */
[----:B------:R-:W-:-:S03]  /*4f10*/  SHF.R.U32.HI R5, RZ, R11, R0 ;  /* 0x0000000bff057219 */ /* 0x000fc60000011600 */
[----:B------:R-:W-:Y:S02]  /*4f20*/  IMAD.MOV.U32 R4, RZ, RZ, R15 ;  /* 0x000000ffff047224 */ /* 0x000fe400078e000f */
[----:B------:R-:W4:Y:S01]  /*4f30*/  LDC R26, c[0x0][0x638] ;  /* 0x00018e00ff1a7b82 */ /* 0x000f220000000800 */
[----:B0-----:R-:W-:-:S07]  /*4f40*/  IMAD R22, R9, R7, R12 ;  /* 0x0000000709167224 */ /* 0x001fce00078e020c */
[----:B------:R-:W0:Y:S08]  /*4f50*/  LDC R27, c[0x0][0x610] ;  /* 0x00018400ff1b7b82 */ /* 0x000e300000000800 */
[----:B------:R-:W0:Y:S01]  /*4f60*/  LDC R28, c[0x0][0x600] ;  /* 0x00018000ff1c7b82 */ /* 0x000e220000000800 */
[----:B-123--:R-:W-:Y:S05]  /*4f70*/  @!P0 BRA `(.L_x_133) ;  /* 0x0000000000288947 */ /* 0x00efea0003800000 */
[----:B------:R-:W1:Y:S02]  /*4f80*/  LDC R0, c[0x0][0x64c] ;  /* 0x00019300ff007b82 */ /* 0x000e640000000800 */
[----:B-1----:R-:W-:-:S05]  /*4f90*/  IADD3 R3, P0, R15, R0, RZ ;  /* 0x000000000f037210 */ /* 0x002fca0007f1e0ff */
        /* <DEDUP_REMOVED lines=8> */
.L_x_133:
[----:B------:R-:W-:Y:S01]  /*5020*/  ISETP.NE.AND P0, PT, R2, 0x1, PT ;  /* 0x000000010200780c */ /* 0x000fe20003f05270 */
[----:B------:R-:W-:Y:S01]  /*5030*/  IMAD.MOV R14, RZ, RZ, -R14 ;  /* 0x000000ffff0e7224 */ /* 0x000fe200078e0a0e */
[----:B------:R-:W-:Y:S02]  /*5040*/  SHF.R.U64 R0, R4, R21, R5 ;  /* 0x0000001504007219 */ /* 0x000fe40000001205 */
[----:B------:R-:W-:Y:S02]  /*5050*/  LOP3.LUT R3, R13, R82, RZ, 0xc0, !PT ;  /* 0x000000520d037212 */ /* 0x000fe400078ec0ff */
[----:B------:R-:W-:Y:S01]  /*5060*/  LOP3.LUT R5, R10, R81, RZ, 0xc0, !PT ;  /* 0x000000510a057212 */ /* 0x000fe200078ec0ff */
[----:B------:R-:W-:Y:S02]  /*5070*/  IMAD.MOV R4, RZ, RZ, -R0 ;  /* 0x000000ffff047224 */ /* 0x000fe400078e0a00 */
[----:B------:R-:W-:Y:S02]  /*5080*/  IMAD R3, R78, R0, R3 ;  /* 0x000000004e037224 */ /* 0x000fe400078e0203 */
[----:B----4-:R-:W-:-:S02]  /*5090*/  IMAD R0, R4, R26, R15 ;  /* 0x0000001a04007224 */ /* 0x010fc400078e020f */
[----:B------:R-:W-:Y:S02]  /*50a0*/  @P0 IMAD R22, R20, R14, R19 ;  /* 0x0000000e14160224 */ /* 0x000fe400078e0213 */
[----:B------:R-:W-:Y:S02]  /*50b0*/  IMAD.MOV.U32 R4, RZ, RZ, 0x1 ;  /* 0x00000001ff047424 */ /* 0x000fe400078e00ff */
[----:B0-----:R-:W-:Y:S02]  /*50c0*/  IMAD R22, R3, R27, R22 ;  /* 0x0000001b03167224 */ /* 0x001fe400078e0216 */
[----:B------:R-:W-:Y:S01]  /*50d0*/  IMAD R3, R0, R28, R5 ;  /* 0x0000001c00037224 */ /* 0x000fe200078e0205 */
[----:B------:R-:W-:-:S04]  /*50e0*/  PRMT R0, R4, 0x7610, R0 ;  /* 0x0000761004007816 */ /* 0x000fc80000000000 */
[----:B------:R-:W-:Y:S02]  /*50f0*/  SEL R19, R3, R22, !P0 ;  /* 0x0000001603137207 */ /* 0x000fe40004000000 */
[----:B------:R-:W-:-:S07]  /*5100*/  SEL R22, R22, R3, !P0 ;  /* 0x0000000316167207 */ /* 0x000fce0004000000 */
.L_x_131:
[----:B------:R-:W-:Y:S01]  /*5110*/  LOP3.LUT P0, RZ, R0, 0xff, RZ, 0xc0, !PT ;  /* 0x000000ff00ff7812 */ /* 0x000fe2000780c0ff */
[----:B------:R-:W-:Y:S01]  /*5120*/  UIMAD.WIDE.U32 UR4, UR38, -0x33333333, URZ ;  /* 0xcccccccd260478a5 */ /* 0x000fe2000f8e003f */
[----:B------:R-:W-:-:S03]  /*5130*/  LOP3.LUT R85, R85, 0x1, RZ, 0x3c, !PT ;  /* 0x0000000155557812 */ /* 0x000fc600078e3cff */
[----:B------:R-:W-:-:S04]  /*5140*/  USHF.R.U32.HI UR4, URZ, 0x2, UR5 ;  /* 0x000000023f047899 */ /* 0x000fc80008011605 */
[----:B------:R-:W-:-:S04]  /*5150*/  UIMAD UR38, UR4, -0x5, UR38 ;  /* 0xfffffffb042678a4 */ /* 0x000fc8000f8e0226 */
[----:B------:R-:W-:Y:S08]  /*5160*/  @P0 BRA `(.L_x_134) ;  /* 0xffffffc400040947 */ /* 0x000ff0000383ffff */
[----:B------:R-:W-:Y:S05]  /*5170*/  EXIT ;  /* 0x000000000000794d */ /* 0x000fea0003800000 */
.L_x_13:
[----:B------:R-:W-:-:S08]  /*5180*/  ISETP.NE.AND P0, PT, R14, RZ, PT ;  /* 0x000000ff0e00720c */ /* 0x000fd00003f05270 */
[----:B0-----:R-:W0:-:S00]  /*5190*/  USETMAXREG.DEALLOC.CTAPOOL 0x28 ;  /* 0x00000028000079c8 */ /* 0x001e0000080e0500 */
[----:B------:R-:W-:Y:S05]  /*51a0*/  @P0 EXIT ;  /* 0x000000000000094d */ /* 0x000fea0003800000 */
[----:B0-----:R-:W-:Y:S01]  /*51b0*/  LOP3.LUT P0, RZ, R3, 0xff, RZ, 0xc0, !PT ;  /* 0x000000ff03ff7812 */ /* 0x001fe2000780c0ff */
[----:B------:R-:W-:Y:S02]  /*51c0*/  IMAD.MOV.U32 R3, RZ, RZ, 0x1 ;  /* 0x00000001ff037424 */ /* 0x000fe400078e00ff */
[----:B------:R-:W-:-:S10]  /*51d0*/  IMAD.MOV.U32 R8, RZ, RZ, RZ ;  /* 0x000000ffff087224 */ /* 0x000fd400078e00ff */
[----:B------:R-:W-:Y:S05]  /*51e0*/  @!P0 BRA `(.L_x_135) ;  /* 0x0000000c003c8947 */ /* 0x000fea0003800000 */
[----:B------:R-:W-:Y:S01]  /*51f0*/  LOP3.LUT P0, RZ, R5, 0x1f, RZ, 0xc0, !PT ;  /* 0x0000001f05ff7812 */ /* 0x000fe2000780c0ff */
[----:B------:R-:W-:Y:S01]  /*5200*/  ULDC UR5, c[0x0][0x658] ;  /* 0x0001960000057ab9 */ /* 0x000fe20000000800 */
[----:B------:R-:W-:Y:S01]  /*5210*/  UMOV UR6, 0xffffffff ;  /* 0xffffffff00067882 */ /* 0x000fe20000000000 */
[----:B------:R-:W-:Y:S01]  /*5220*/  BSSY B0, `(.L_x_135) ;  /* 0x00000cb000007945 */ /* 0x000fe20003800000 */
[----:B------:R-:W-:Y:S01]  /*5230*/  USHF.L.U32 UR6, UR6, UR5, URZ ;  /* 0x0000000506067299 */ /* 0x000fe2000800063f */
[C---:B------:R-:W-:Y:S01]  /*5240*/  ISETP.NE.AND P2, PT, R4.reuse, RZ, PT ;  /* 0x000000ff0400720c */ /* 0x040fe20003f45270 */
[----:B------:R-:W-:Y:S01]  /*5250*/  UMOV UR7, 0x1 ;  /* 0x0000000100077882 */ /* 0x000fe20000000000 */
[----:B------:R-:W-:Y:S01]  /*5260*/  ISETP.NE.OR P0, PT, R4, RZ, !P0 ;  /* 0x000000ff0400720c */ /* 0x000fe20004705670 */
[----:B------:R-:W-:Y:S01]  /*5270*/  IMAD.MOV.U32 R10, RZ, RZ, 0x1 ;  /* 0x00000001ff0a7424 */ /* 0x000fe200078e00ff */
[----:B------:R-:W-:Y:S01]  /*5280*/  LOP3.LUT R9, R23, 0x2, RZ, 0xfc, !PT ;  /* 0x0000000217097812 */ /* 0x000fe200078efcff */
[----:B------:R-:W-:Y:S01]  /*5290*/  IMAD.MOV.U32 R3, RZ, RZ, 0x1 ;  /* 0x00000001ff037424 */ /* 0x000fe200078e00ff */
[----:B------:R-:W-:Y:S01]  /*52a0*/  ULDC UR4, c[0x0][0x600] ;  /* 0x0001800000047ab9 */ /* 0x000fe20000000800 */
[----:B------:R-:W-:Y:S01]  /*52b0*/  IMAD.MOV.U32 R8, RZ, RZ, RZ ;  /* 0x000000ffff087224 */ /* 0x000fe200078e00ff */
[----:B------:R-:W-:-:S02]  /*52c0*/  USHF.L.U32 UR13, UR7, UR5, URZ ;  /* 0x00000005070d7299 */ /* 0x000fc4000800063f */
[----:B------:R-:W-:Y:S02]  /*52d0*/  UIADD3 UR21, UR40, 0x1, URZ ;  /* 0x0000000128157890 */ /* 0x000fe4000fffe03f */
[----:B------:R-:W-:Y:S02]  /*52e0*/  UIADD3 UR4, UR4, -0x1, URZ ;  /* 0xffffffff04047890 */ /* 0x000fe4000fffe03f */
[----:B------:R-:W-:Y:S01]  /*52f0*/  ULOP3.LUT UR5, URZ, UR6, URZ, 0x33, !UPT ;  /* 0x000000063f057292 */ /* 0x000fe2000f8e333f */
[----:B------:R-:W-:-:S11]  /*5300*/  ULDC.64 UR22, c[0x0][0x198] ;  /* 0x0000660000167ab9 */ /* 0x000fd60000000a00 */
.L_x_147:
[----:B------:R-:W-:-:S03]  /*5310*/  UMOV UR6, 0xffffffff ;  /* 0xffffffff00067882 */ /* 0x000fc60000000000 */
[----:B------:R-:W-:Y:S05]  /*5320*/  BRA.DIV UR6, `(.L_x_136) ;  /* 0x00000012062c7947 */ /* 0x000fea000b800000 */
[----:B------:R-:W-:-:S13]  /*5330*/  ELECT P6, URZ, PT ;  /* 0x00000000003f782f */ /* 0x000fda00038c0000 */
.L_x_161:
[----:B------:R-:W0:Y:S01]  /*5340*/  LDC R4, c[0x0][0x28c] ;  /* 0x0000a300ff047b82 */ /* 0x000e220000000800 */
[----:B------:R-:W-:Y:S01]  /*5350*/  BSSY B1, `(.L_x_137) ;  /* 0x0000043000017945 */ /* 0x000fe20003800000 */
[----:B0-----:R-:W-:-:S13]  /*5360*/  ISETP.LT.OR P6, PT, R4, 0x1, !P6 ;  /* 0x000000010400780c */ /* 0x001fda00077c1670 */
[----:B------:R-:W-:Y:S05]  /*5370*/  @P6 BRA `(.L_x_138) ;  /* 0x0000000400006947 */ /* 0x000fea0003800000 */
[----:B------:R-:W-:Y:S02]  /*5380*/  IMAD.SHL.U32 R22, R22, 0x40, RZ ;  /* 0x0000004016167824 */ /* 0x000fe400078e00ff */
[----:B------:R-:W-:Y:S02]  /*5390*/  IMAD R19, R19, 0x60, RZ ;  /* 0x0000006013137824 */ /* 0x000fe400078e02ff */
[----:B------:R-:W-:Y:S02]  /*53a0*/  IMAD.MOV.U32 R13, RZ, RZ, RZ ;  /* 0x000000ffff0d7224 */ /* 0x000fe400078e00ff */
[----:B------:R-:W-:Y:S02]  /*53b0*/  IMAD.U32 R14, RZ, RZ, UR21 ;  /* 0x00000015ff0e7e24 */ /* 0x000fe4000f8e00ff */
[----:B------:R-:W-:Y:S02]  /*53c0*/  IMAD.MOV.U32 R4, RZ, RZ, R3 ;  /* 0x000000ffff047224 */ /* 0x000fe400078e0003 */
[----:B------:R-:W-:-:S07]  /*53d0*/  IMAD.MOV.U32 R5, RZ, RZ, R8 ;  /* 0x000000ffff057224 */ /* 0x000fce00078e0008 */
.L_x_142:
[----:B------:R-:W0:Y:S01]  /*53e0*/  S2R R7, SR_CgaCtaId ;  /* 0x0000000000077919 */ /* 0x000e220000008800 */
[----:B------:R-:W-:-:S04]  /*53f0*/  MOV R6, 0x400 ;  /* 0x0000040000067802 */ /* 0x000fc80000000f00 */
[----:B0-----:R-:W-:Y:S02]  /*5400*/  LEA R12, R7, R6, 0x18 ;  /* 0x00000006070c7211 */ /* 0x001fe400078ec0ff */
[----:B------:R-:W-:Y:S01]  /*5410*/  SHF.L.U32 R6, R4, 0x1f, RZ ;  /* 0x0000001f04067819 */ /* 0x000fe200000006ff */
[----:B------:R-:W0:Y:S02]  /*5420*/  @!P2 LDC R7, c[0x0][0x500] ;  /* 0x00014000ff07ab82 */ /* 0x000e240000000800 */
[----:B------:R-:W-:-:S04]  /*5430*/  IMAD R11, R5, 0x8, R12 ;  /* 0x00000008050b7824 */ /* 0x000fc800078e020c */
[----:B------:R-:W1:Y:S02]  /*5440*/  SYNCS.PHASECHK.TRANS64.TRYWAIT P1, [R11+URZ+0x28], R6 ;  /* 0x000028060b0075a7 */ /* 0x000e64000802017f */
[----:B-1----:R-:W-:Y:S05]  /*5450*/  @!P1 BRA `(.L_x_139) ;  /* 0x0000001000009947 */ /* 0x002fea0003800000 */
.L_x_162:
[----:B-1----:R-:W-:Y:S01]  /*5460*/  PRMT R6, R9, 0x9910, RZ ;  /* 0x0000991009067816 */ /* 0x002fe200000000ff */
[----:B0-----:R0:W-:Y:S03]  /*5470*/  @!P2 SYNCS.ARRIVE.TRANS64 RZ, [R11+URZ], R7 ;  /* 0x000000070bffa9a7 */ /* 0x0011e6000800003f */
[----:B------:R-:W-:-:S13]  /*5480*/  ISETP.NE.AND P1, PT, R6, 0x2, PT ;  /* 0x000000020600780c */ /* 0x000fda0003f25270 */
[----:B0-----:R-:W-:Y:S05]  /*5490*/  @P1 BRA `(.L_x_140) ;  /* 0x0000000000041947 */ /* 0x001fea0003800000 */
[----:B------:R-:W-:Y:S01]  /*54a0*/  BPT.TRAP 0x1 ;  /* 0x000000040000795c */ /* 0x000fe20000300000 */
.L_x_140:
[----:B------:R-:W-:Y:S05]  /*54b0*/  @P0 BRA `(.L_x_141) ;  /* 0x0000000000040947 */ /* 0x000fea0003800000 */
[----:B------:R-:W-:Y:S01]  /*54c0*/  BPT.TRAP 0x1 ;  /* 0x000000040000795c */ /* 0x000fe20000300000 */
.L_x_141:
[--C-:B------:R-:W-:Y:S01]  /*54d0*/  IMAD R6, R5, 0x4000, R12.reuse ;  /* 0x0000400005067824 */ /* 0x100fe200078e020c */
[----:B------:R-:W-:Y:S01]  /*54e0*/  R2UR UR34, R13 ;  /* 0x000000000d2272ca */ /* 0x000fe200000e0000 */
[----:B------:R-:W-:Y:S01]  /*54f0*/  IMAD R12, R5, 0x6000, R12 ;  /* 0x00006000050c7824 */ /* 0x000fe200078e020c */
[----:B------:R-:W-:Y:S01]  /*5500*/  R2UR UR33, R11 ;  /* 0x000000000b2172ca */ /* 0x000fe200000e0000 */
[----:B------:R-:W-:Y:S01]  /*5510*/  VIADD R14, R14, 0xffffffff ;  /* 0xffffffff0e0e7836 */ /* 0x000fe20000000000 */
[----:B------:R-:W-:Y:S01]  /*5520*/  R2UR UR24, R6 ;  /* 0x00000000061872ca */ /* 0x000fe200000e0000 */
[----:B------:R-:W-:Y:S01]  /*5530*/  UIADD3 UR6, UP0, UR22, 0xf0, URZ ;  /* 0x000000f016067890 */ /* 0x000fe2000ff1e03f */
[----:B------:R-:W-:Y:S01]  /*5540*/  R2UR UR8, R12 ;  /* 0x000000000c0872ca */ /* 0x000fe200000e0000 */
[----:B------:R-:W-:Y:S01]  /*5550*/  UIADD3 UR30, UP1, UR22, 0x1f0, URZ ;  /* 0x000001f0161e7890 */ /* 0x000fe2000ff3e03f */
[----:B------:R-:W-:Y:S01]  /*5560*/  R2UR UR36, R18 ;  /* 0x00000000122472ca */ /* 0x000fe200000e0000 */
[----:B------:R-:W-:Y:S01]  /*5570*/  UIADD3.X UR7, URZ, UR23, URZ, UP0, !UPT ;  /* 0x000000173f077290 */ /* 0x000fe200087fe43f */
[----:B------:R-:W-:Y:S01]  /*5580*/  R2UR UR35, R22 ;  /* 0x00000000162372ca */ /* 0x000fe200000e0000 */
[----:B------:R-:W-:Y:S01]  /*5590*/  UIADD3.X UR31, URZ, UR23, URZ, UP1, !UPT ;  /* 0x000000173f1f7290 */ /* 0x000fe20008ffe43f */
[----:B------:R-:W-:Y:S01]  /*55a0*/  R2UR UR19, R19 ;  /* 0x00000000131372ca */ /* 0x000fe200000e0000 */
[----:B------:R-:W-:Y:S01]  /*55b0*/  UIADD3 UR26, UR34, 0x80, URZ ;  /* 0x00000080221a7890 */ /* 0x000fe2000fffe03f */
[----:B------:R-:W-:Y:S01]  /*55c0*/  ISETP.GT.AND P3, PT, R14, 0x1, PT ;  /* 0x000000010e00780c */ /* 0x000fe20003f64270 */
[----:B------:R-:W-:Y:S01]  /*55d0*/  VIADD R5, R5, 0x1 ;  /* 0x0000000105057836 */ /* 0x000fe20000000000 */
[----:B------:R-:W-:Y:S01]  /*55e0*/  UMOV UR14, 0x0 ;  /* 0x00000000000e7882 */ /* 0x000fe20000000000 */
[----:B------:R-:W-:Y:S01]  /*55f0*/  UIADD3 UR32, UR24, 0x180, URZ ;  /* 0x0000018018207890 */ /* 0x000fe2000fffe03f */
[----:B------:R-:W-:Y:S01]  /*5600*/  VIADD R13, R13, 0x100 ;  /* 0x000001000d0d7836 */ /* 0x000fe20000000000 */
[----:B------:R-:W-:Y:S01]  /*5610*/  UIADD3 UR24, UR24, 0x2180, URZ ;  /* 0x0000218018187890 */ /* 0x000fe2000fffe03f */
[----:B------:R-:W-:Y:S01]  /*5620*/  ISETP.NE.AND P1, PT, R5, 0x5, PT ;  /* 0x000000050500780c */ /* 0x000fe20003f25270 */
[----:B------:R-:W-:-:S02]  /*5630*/  UIADD3 UR16, UR8, 0x14180, URZ ;  /* 0x0001418008107890 */ /* 0x000fc4000fffe03f */
[----:B------:R-:W-:Y:S01]  /*5640*/  UIADD3 UR8, UR8, 0x17180, URZ ;  /* 0x0001718008087890 */ /* 0x000fe2000fffe03f */
[----:B------:R-:W-:Y:S01]  /*5650*/  SEL R7, RZ, 0x1, P1 ;  /* 0x00000001ff077807 */ /* 0x000fe20000800000 */
[----:B------:R-:W-:Y:S01]  /*5660*/  UMOV UR15, 0x10000000 ;  /* 0x10000000000f7882 */ /* 0x000fe20000000000 */
[----:B------:R-:W-:Y:S01]  /*5670*/  UMOV UR25, UR33 ;  /* 0x0000002100197c82 */ /* 0x000fe20008000000 */
[----:B------:R-:W-:Y:S01]  /*5680*/  UMOV UR28, UR36 ;  /* 0x00000024001c7c82 */ /* 0x000fe20008000000 */
[----:B------:R-:W-:Y:S01]  /*5690*/  UMOV UR27, UR35 ;  /* 0x00000023001b7c82 */ /* 0x000fe20008000000 */
[----:B------:R-:W-:Y:S01]  /*56a0*/  UMOV UR17, UR33 ;  /* 0x0000002100117c82 */ /* 0x000fe20008000000 */
[----:B------:R-:W-:Y:S01]  /*56b0*/  UMOV UR18, UR34 ;  /* 0x0000002200127c82 */ /* 0x000fe20008000000 */
[----:B------:R-:W-:Y:S01]  /*56c0*/  UMOV UR20, UR36 ;  /* 0x0000002400147c82 */ /* 0x000fe20008000000 */
[----:B------:R0:W-:Y:S01]  /*56d0*/  UTMALDG.3D [UR32], [UR6], desc[UR14] ;  /* 0x00000e20060075b4 */ /* 0x0001e20008011000 */
[----:B------:R-:W-:Y:S01]  /*56e0*/  UMOV UR9, UR33 ;  /* 0x0000002100097c82 */ /* 0x000fe20008000000 */
[----:B------:R-:W-:Y:S01]  /*56f0*/  UMOV UR11, UR19 ;  /* 0x00000013000b7c82 */ /* 0x000fe20008000000 */
[----:B------:R-:W-:Y:S01]  /*5700*/  UMOV UR12, UR36 ;  /* 0x00000024000c7c82 */ /* 0x000fe20008000000 */
[----:B------:R-:W-:Y:S01]  /*5710*/  UMOV UR10, UR26 ;  /* 0x0000001a000a7c82 */ /* 0x000fe20008000000 */
[----:B------:R-:W-:-:S02]  /*5720*/  LOP3.LUT R4, R4, R7, RZ, 0x3c, !PT ;  /* 0x0000000704047212 */ /* 0x000fc400078e3cff */
[----:B------:R-:W-:Y:S01]  /*5730*/  SEL R5, R5, RZ, P1 ;  /* 0x000000ff05057207 */ /* 0x000fe20000800000 */
[----:B------:R0:W-:Y:S01]  /*5740*/  UTMALDG.3D [UR24], [UR6], desc[UR14] ;  /* 0x00000e18060075b4 */ /* 0x0001e20008011000 */
[----:B------:R0:W-:Y:S01]  /*5750*/  UTMALDG.3D [UR16], [UR30], desc[UR14] ;  /* 0x00000e101e0075b4 */ /* 0x0001e20008011000 */
[----:B------:R0:W-:Y:S02]  /*5760*/  UTMALDG.3D [UR8], [UR30], desc[UR14] ;  /* 0x00000e081e0075b4 */ /* 0x0001e40008011000 */
[----:B0-----:R-:W-:Y:S05]  /*5770*/  @P3 BRA `(.L_x_142) ;  /* 0xfffffffc00183947 */ /* 0x001fea000383ffff */
.L_x_138:
[----:B------:R-:W-:Y:S05]  /*5780*/  BSYNC B1 ;  /* 0x0000000000017941 */ /* 0x000fea0003800000 */
.L_x_137:
[----:B------:R-:W2:Y:S01]  /*5790*/  LDL.64 R20, [R1] ;  /* 0x0000000001147983 */ /* 0x000ea20000100a00 */
[----:B------:R-:W-:Y:S01]  /*57a0*/  LOP3.LUT P4, RZ, R10, 0xff, RZ, 0xc0, !PT ;  /* 0x000000ff0aff7812 */ /* 0x000fe2000788c0ff */
[----:B------:R-:W-:Y:S01]  /*57b0*/  VIADD R7, R8, UR40 ;  /* 0x0000002808077c36 */ /* 0x000fe20008000000 */
[----:B------:R-:W-:Y:S01]  /*57c0*/  ULDC.64 UR6, c[0x0][0x650] ;  /* 0x0001940000067ab9 */ /* 0x000fe20000000a00 */
[----:B------:R-:W-:Y:S01]  /*57d0*/  IMAD.U32 R8, RZ, RZ, UR40 ;  /* 0x00000028ff087e24 */ /* 0x000fe2000f8e00ff */
[----:B------:R-:W-:Y:S01]  /*57e0*/  UISETP.GE.U32.AND UP0, UPT, UR40, 0x5, UPT ;  /* 0x000000052800788c */ /* 0x000fe2000bf06070 */
[----:B------:R-:W-:Y:S01]  /*57f0*/  BSSY B1, `(.L_x_143) ;  /* 0x000006b000017945 */ /* 0x000fe20003800000 */
[----:B------:R-:W-:Y:S01]  /*5800*/  ISETP.GT.U32.AND P1, PT, R7, 0x4, PT ;  /* 0x000000040700780c */ /* 0x000fe20003f24070 */
[----:B------:R-:W-:Y:S01]  /*5810*/  IMAD.MOV.U32 R22, RZ, RZ, -0x1 ;  /* 0xffffffffff167424 */ /* 0x000fe200078e00ff */
[----:B------:R-:W-:Y:S01]  /*5820*/  PRMT R10, RZ, 0x7610, R10 ;  /* 0x00007610ff0a7816 */ /* 0x000fe2000000000a */
[----:B------:R-:W-:Y:S01]  /*5830*/  IMAD.MOV.U32 R19, RZ, RZ, -0x1 ;  /* 0xffffffffff137424 */ /* 0x000fe200078e00ff */
[----:B------:R-:W-:Y:S01]  /*5840*/  ISETP.LT.U32.AND P1, PT, R8, 0x5, P1 ;  /* 0x000000050800780c */ /* 0x000fe20000f21070 */
[----:B------:R-:W-:Y:S01]  /*5850*/  IMAD.MOV.U32 R18, RZ, RZ, -0x1 ;  /* 0xffffffffff127424 */ /* 0x000fe200078e00ff */
[----:B------:R-:W-:Y:S01]  /*5860*/  PLOP3.LUT P3, PT, PT, PT, UP0, 0x80, 0x0 ;  /* 0x000000000000781c */ /* 0x000fe20003f6f008 */
[----:B------:R-:W0:Y:S01]  /*5870*/  @P4 S2R R5, SR_CgaCtaId ;  /* 0x0000000000054919 */ /* 0x000e220000008800 */
[----:B------:R-:W-:-:S04]  /*5880*/  @P4 MOV R4, 0x400 ;  /* 0x0000040000044802 */ /* 0x000fc80000000f00 */
[----:B0-----:R-:W-:Y:S01]  /*5890*/  @P4 LEA R6, R5, R4, 0x18 ;  /* 0x0000000405064211 */ /* 0x001fe200078ec0ff */
[----:B------:R-:W-:Y:S01]  /*58a0*/  IMAD.WIDE.U32 R4, R7, -0x33333333, RZ ;  /* 0xcccccccd07047825 */ /* 0x000fe200078e00ff */
[----:B------:R-:W-:Y:S02]  /*58b0*/  SEL R4, RZ, 0x1, !P1 ;  /* 0x00000001ff047807 */ /* 0x000fe40004800000 */
[----:B------:R0:W-:Y:S02]  /*58c0*/  @P4 SYNCS.ARRIVE.TRANS64.A1T0 RZ, [R6+URZ+0x88], RZ ;  /* 0x000088ff06ff49a7 */ /* 0x0001e4000810003f */
[----:B------:R-:W-:Y:S02]  /*58d0*/  LOP3.LUT R3, R3, R4, RZ, 0x3c, !PT ;  /* 0x0000000403037212 */ /* 0x000fe400078e3cff */
[----:B------:R-:W-:Y:S02]  /*58e0*/  PRMT R4, RZ, 0x7610, R4 ;  /* 0x00007610ff047816 */ /* 0x000fe40000000004 */
[----:B0-----:R-:W-:-:S04]  /*58f0*/  SHF.R.U32.HI R6, RZ, 0x2, R5 ;  /* 0x00000002ff067819 */ /* 0x001fc80000011605 */
[----:B------:R-:W-:Y:S01]  /*5900*/  @P3 LOP3.LUT R3, R3, 0x1, R6, 0x78, !PT ;  /* 0x0000000103033812 */ /* 0x000fe200078e7806 */
[----:B------:R-:W-:Y:S01]  /*5910*/  IMAD R8, R6, -0x5, R7 ;  /* 0xfffffffb06087824 */ /* 0x000fe200078e0207 */
[----:B--2---:R-:W-:-:S04]  /*5920*/  IADD3 R16, P4, R16, R20, RZ ;  /* 0x0000001410107210 */ /* 0x004fc80007f9e0ff */
[----:B------:R-:W-:Y:S01]  /*5930*/  ISETP.GE.U32.AND P1, PT, R16, UR6, PT ;  /* 0x0000000610007c0c */ /* 0x000fe2000bf26070 */
[----:B------:R-:W-:-:S05]  /*5940*/  IMAD.X R17, R17, 0x1, R0, P4 ;  /* 0x0000000111117824 */ /* 0x000fca00020e0600 */
[----:B------:R-:W-:-:S13]  /*5950*/  ISETP.GE.U32.AND.EX P1, PT, R17, UR7, PT, P1 ;  /* 0x0000000711007c0c */ /* 0x000fda000bf26110 */
[----:B------:R-:W-:Y:S05]  /*5960*/  @P1 BRA `(.L_x_144) ;  /* 0x00000004004c1947 */ /* 0x000fea0003800000 */
[----:B------:R-:W0:Y:S01]  /*5970*/  S2R R12, SR_CTAID.X ;  /* 0x00000000000c7919 */ /* 0x000e220000002500 */
[----:B------:R-:W-:Y:S01]  /*5980*/  ULDC.64 UR6, c[0x0][0x628] ;  /* 0x00018a0000067ab9 */ /* 0x000fe20000000a00 */
[----:B------:R-:W1:Y:S01]  /*5990*/  LDC R13, c[0x0][0x144] ;  /* 0x00005100ff0d7b82 */ /* 0x000e620000000800 */
[----:B------:R-:W-:Y:S01]  /*59a0*/  ISETP.NE.U32.AND P1, PT, RZ, UR6, PT ;  /* 0x00000006ff007c0c */ /* 0x000fe2000bf25070 */
[----:B------:R-:W2:Y:S01]  /*59b0*/  S2R R11, SR_CTAID.Y ;  /* 0x00000000000b7919 */ /* 0x000ea20000002600 */
[----:B------:R-:W-:Y:S01]  /*59c0*/  ULDC UR8, c[0x0][0x150] ;  /* 0x0000540000087ab9 */ /* 0x000fe20000000800 */
[----:B------:R-:W-:Y:S01]  /*59d0*/  ULDC UR9, c[0x0][0x630] ;  /* 0x00018c0000097ab9 */ /* 0x000fe20000000800 */
[----:B------:R-:W-:Y:S01]  /*59e0*/  ISETP.NE.AND.EX P1, PT, RZ, UR7, PT, P1 ;  /* 0x00000007ff007c0c */ /* 0x000fe2000bf25310 */
[----:B------:R-:W-:Y:S01]  /*59f0*/  IMAD.MOV.U32 R4, RZ, RZ, R16 ;  /* 0x000000ffff047224 */ /* 0x000fe200078e0010 */
[----:B0-----:R-:W-:-:S05]  /*5a00*/  I2FP.F32.U32 R5, R12 ;  /* 0x0000000c00057245 */ /* 0x001fca0000201000 */
[----:B------:R-:W-:Y:S01]  /*5a10*/  FMUL R14, R5, UR8 ;  /* 0x00000008050e7c20 */ /* 0x000fe20008400000 */
[----:B------:R-:W-:-:S05]  /*5a20*/  IMAD.MOV.U32 R5, RZ, RZ, R17 ;  /* 0x000000ffff057224 */ /* 0x000fca00078e0011 */
[----:B--2---:R-:W-:Y:S05]  /*5a30*/  @!P1 BRA `(.L_x_145) ;  /* 0x0000000000289947 */ /* 0x004fea0003800000 */
[----:B------:R-:W-:Y:S02]  /*5a40*/  ULDC UR8, c[0x0][0x634] ;  /* 0x00018d0000087ab9 */ /* 0x000fe40000000800 */
[----:B------:R-:W-:-:S05]  /*5a50*/  IADD3 R5, P1, R16, UR8, RZ ;  /* 0x0000000810057c10 */ /* 0x000fca000ff3e0ff */
[----:B------:R-:W-:-:S04]  /*5a60*/  IMAD.X R15, RZ, RZ, R17, P1 ;  /* 0x000000ffff0f7224 */ /* 0x000fc800008e0611 */
[----:B------:R-:W-:-:S04]  /*5a70*/  IMAD.WIDE.U32 R6, R15, UR6, RZ ;  /* 0x000000060f067c25 */ /* 0x000fc8000f8e00ff */
[----:B------:R-:W-:-:S04]  /*5a80*/  IMAD.WIDE.U32 R6, P1, R5, UR7, R6 ;  /* 0x0000000705067c25 */ /* 0x000fc8000f820006 */
[----:B------:R-:W-:-:S04]  /*5a90*/  IMAD.WIDE.U32 R4, R5, UR6, RZ ;  /* 0x0000000605047c25 */ /* 0x000fc8000f8e00ff */
[----:B------:R-:W-:Y:S01]  /*5aa0*/  IMAD.MOV.U32 R4, RZ, RZ, R7 ;  /* 0x000000ffff047224 */ /* 0x000fe200078e0007 */
[----:B------:R-:W-:Y:S01]  /*5ab0*/  IADD3 RZ, P3, R5, R6, RZ ;  /* 0x0000000605ff7210 */ /* 0x000fe20007f7e0ff */
[----:B------:R-:W-:-:S04]  /*5ac0*/  IMAD.X R5, RZ, RZ, RZ, P1 ;  /* 0x000000ffff057224 */ /* 0x000fc800008e06ff */
[----:B------:R-:W-:-:S08]  /*5ad0*/  IMAD.WIDE.U32.X R4, R15, UR7, R4, P3 ;  /* 0x000000070f047c25 */ /* 0x000fd000098e0404 */
.L_x_145:
[--C-:B------:R-:W-:Y:S01]  /*5ae0*/  SHF.R.U64 R18, R4, UR9, R5.reuse ;  /* 0x0000000904127c19 */ /* 0x100fe20008001205 */
[----:B------:R-:W0:Y:S01]  /*5af0*/  F2I.U32.TRUNC.NTZ R14, R14 ;  /* 0x0000000e000e7305 */ /* 0x000e22000020f000 */
[----:B------:R-:W-:Y:S01]  /*5b00*/  SHF.R.U32.HI R4, RZ, UR9, R5 ;  /* 0x00000009ff047c19 */ /* 0x000fe20008011605 */
[----:B------:R-:W-:Y:S01]  /*5b10*/  ULDC.64 UR6, c[0x0][0x620] ;  /* 0x0001880000067ab9 */ /* 0x000fe20000000a00 */
[----:B------:R-:W-:Y:S01]  /*5b20*/  IADD3 R7, P1, RZ, -R18, RZ ;  /* 0x80000012ff077210 */ /* 0x000fe20007f3e0ff */
[----:B------:R-:W-:Y:S01]  /*5b30*/  ULDC.64 UR8, c[0x0][0x640] ;  /* 0x0001900000087ab9 */ /* 0x000fe20000000a00 */
[----:B------:R-:W2:Y:S03]  /*5b40*/  LDC R20, c[0x0][0x148] ;  /* 0x00005200ff147b82 */ /* 0x000ea60000000800 */
[----:B------:R-:W-:Y:S01]  /*5b50*/  IMAD.X R4, RZ, RZ, ~R4, P1 ;  /* 0x000000ffff047224 */ /* 0x000fe200008e0e04 */
[----:B------:R-:W-:-:S03]  /*5b60*/  ISETP.NE.U32.AND P1, PT, RZ, UR8, PT ;  /* 0x00000008ff007c0c */ /* 0x000fc6000bf25070 */
[----:B------:R-:W-:Y:S01]  /*5b70*/  IMAD R6, R4, UR6, RZ ;  /* 0x0000000604067c24 */ /* 0x000fe2000f8e02ff */
[----:B------:R-:W-:Y:S01]  /*5b80*/  ISETP.NE.AND.EX P1, PT, RZ, UR9, PT, P1 ;  /* 0x00000009ff007c0c */ /* 0x000fe2000bf25310 */
[----:B------:R-:W-:Y:S01]  /*5b90*/  IMAD.WIDE.U32 R4, R7, UR6, R16 ;  /* 0x0000000607047c25 */ /* 0x000fe2000f8e0010 */
[----:B------:R-:W-:-:S03]  /*5ba0*/  ULDC UR6, c[0x0][0x618] ;  /* 0x0001860000067ab9 */ /* 0x000fc60000000800 */
[----:B------:R-:W-:Y:S01]  /*5bb0*/  IMAD R7, R7, UR7, R6 ;  /* 0x0000000707077c24 */ /* 0x000fe2000f8e0206 */
[----:B------:R-:W-:Y:S01]  /*5bc0*/  ULDC UR7, c[0x0][0x154] ;  /* 0x0000550000077ab9 */ /* 0x000fe20000000800 */
[----:B0-----:R-:W-:Y:S02]  /*5bd0*/  IMAD.MOV R6, RZ, RZ, -R14 ;  /* 0x000000ffff067224 */ /* 0x001fe400078e0a0e */
[----:B------:R-:W-:Y:S02]  /*5be0*/  IMAD.IADD R5, R5, 0x1, R7 ;  /* 0x0000000105057824 */ /* 0x000fe400078e0207 */
[----:B-1----:R-:W-:Y:S01]  /*5bf0*/  IMAD R12, R13, R6, R12 ;  /* 0x000000060d0c7224 */ /* 0x002fe200078e020c */
[----:B------:R-:W-:Y:S02]  /*5c00*/  I2FP.F32.U32 R6, R11 ;  /* 0x0000000b00067245 */ /* 0x000fe40000201000 */
[--C-:B------:R-:W-:Y:S02]  /*5c10*/  SHF.R.U64 R13, R4, UR6, R5.reuse ;  /* 0x00000006040d7c19 */ /* 0x100fe40008001205 */
[----:B------:R-:W-:Y:S01]  /*5c20*/  SHF.R.U32.HI R4, RZ, UR6, R5 ;  /* 0x00000006ff047c19 */ /* 0x000fe20008011605 */
[----:B------:R-:W-:Y:S01]  /*5c30*/  FMUL R6, R6, UR7 ;  /* 0x0000000706067c20 */ /* 0x000fe20008400000 */
[----:B------:R-:W-:-:S02]  /*5c40*/  ULDC UR6, c[0x0][0x608] ;  /* 0x0001820000067ab9 */ /* 0x000fc40000000800 */
[--C-:B------:R-:W-:Y:S01]  /*5c50*/  SHF.R.U64 R15, R13, UR6, R4.reuse ;  /* 0x000000060d0f7c19 */ /* 0x100fe20008001204 */
[----:B------:R0:W1:Y:S01]  /*5c60*/  F2I.U32.TRUNC.NTZ R21, R6 ;  /* 0x0000000600157305 */ /* 0x000062000020f000 */
[----:B------:R-:W-:Y:S01]  /*5c70*/  SHF.R.U32.HI R4, RZ, UR6, R4 ;  /* 0x00000006ff047c19 */ /* 0x000fe20008011604 */
[----:B------:R-:W-:-:S03]  /*5c80*/  ULDC UR6, c[0x0][0x658] ;  /* 0x0001960000067ab9 */ /* 0x000fc60000000800 */
[--C-:B------:R-:W-:Y:S02]  /*5c90*/  SHF.R.U64 R14, R15, UR6, R4.reuse ;  /* 0x000000060f0e7c19 */ /* 0x100fe40008001204 */
[----:B------:R-:W-:-:S03]  /*5ca0*/  SHF.R.U32.HI R19, RZ, UR6, R4 ;  /* 0x00000006ff137c19 */ /* 0x000fc60008011604 */
[----:B------:R-:W-:Y:S02]  /*5cb0*/  IMAD.MOV.U32 R4, RZ, RZ, R14 ;  /* 0x000000ffff047224 */ /* 0x000fe400078e000e */
[----:B------:R-:W-:Y:S01]  /*5cc0*/  IMAD.MOV.U32 R5, RZ, RZ, R19 ;  /* 0x000000ffff057224 */ /* 0x000fe200078e0013 */
[----:B0-----:R-:W-:Y:S06]  /*5cd0*/  @!P1 BRA `(.L_x_146) ;  /* 0x0000000000289947 */ /* 0x001fec0003800000 */
        /* <DEDUP_REMOVED lines=10> */
.L_x_146:
[----:B------:R-:W-:Y:S01]  /*5d80*/  ISETP.NE.AND P1, PT, R2, 0x1, PT ;  /* 0x000000010200780c */ /* 0x000fe20003f25270 */
[----:B------:R-:W-:Y:S01]  /*5d90*/  ULDC UR6, c[0x0][0x648] ;  /* 0x0001920000067ab9 */ /* 0x000fe20000000800 */
[----:B------:R-:W-:Y:S01]  /*5da0*/  LOP3.LUT R15, R15, UR5, RZ, 0xc0, !PT ;  /* 0x000000050f0f7c12 */ /* 0x000fe2000f8ec0ff */
[----:B-1----:R-:W-:Y:S01]  /*5db0*/  IMAD.MOV R21, RZ, RZ, -R21 ;  /* 0x000000ffff157224 */ /* 0x002fe200078e0a15 */
[----:B------:R-:W-:Y:S01]  /*5dc0*/  SHF.R.U64 R4, R4, UR6, R5 ;  /* 0x0000000604047c19 */ /* 0x000fe20008001205 */
[----:B------:R-:W-:Y:S01]  /*5dd0*/  ULDC UR6, c[0x0][0x638] ;  /* 0x00018e0000067ab9 */ /* 0x000fe20000000800 */
[----:B------:R-:W-:Y:S01]  /*5de0*/  LOP3.LUT R13, R13, UR4, RZ, 0xc0, !PT ;  /* 0x000000040d0d7c12 */ /* 0x000fe2000f8ec0ff */
[----:B------:R-:W-:Y:S02]  /*5df0*/  ULDC UR7, c[0x0][0x610] ;  /* 0x0001840000077ab9 */ /* 0x000fe40000000800 */
[----:B------:R-:W-:Y:S02]  /*5e00*/  IMAD.MOV R5, RZ, RZ, -R4 ;  /* 0x000000ffff057224 */ /* 0x000fe400078e0a04 */
[----:B------:R-:W-:-:S02]  /*5e10*/  IMAD R15, R4, UR13, R15 ;  /* 0x0000000d040f7c24 */ /* 0x000fc4000f8e020f */
[----:B--2---:R-:W-:Y:S02]  /*5e20*/  @P1 IMAD R12, R20, R21, R11 ;  /* 0x00000015140c1224 */ /* 0x004fe400078e020b */
[----:B------:R-:W-:Y:S01]  /*5e30*/  IMAD R14, R5, UR6, R14 ;  /* 0x00000006050e7c24 */ /* 0x000fe2000f8e020e */
[----:B------:R-:W-:Y:S01]  /*5e40*/  ULDC UR6, c[0x0][0x600] ;  /* 0x0001800000067ab9 */ /* 0x000fe20000000800 */
[----:B------:R-:W-:Y:S02]  /*5e50*/  IMAD R12, R15, UR7, R12 ;  /* 0x000000070f0c7c24 */ /* 0x000fe4000f8e020c */
[----:B------:R-:W-:Y:S02]  /*5e60*/  IMAD R5, R14, UR6, R13 ;  /* 0x000000060e057c24 */ /* 0x000fe4000f8e020d */
[----:B------:R-:W-:-:S03]  /*5e70*/  IMAD.MOV.U32 R4, RZ, RZ, 0x1 ;  /* 0x00000001ff047424 */ /* 0x000fc600078e00ff */
[----:B------:R-:W-:Y:S02]  /*5e80*/  SEL R19, R5, R12, !P1 ;  /* 0x0000000c05137207 */ /* 0x000fe40004800000 */
[----:B------:R-:W-:-:S07]  /*5e90*/  SEL R22, R12, R5, !P1 ;  /* 0x000000050c167207 */ /* 0x000fce0004800000 */
.L_x_144:
[----:B------:R-:W-:Y:S05]  /*5ea0*/  BSYNC B1 ;  /* 0x0000000000017941 */ /* 0x000fea0003800000 */
.L_x_143:
[----:B------:R-:W-:-:S13]  /*5eb0*/  LOP3.LUT P1, RZ, R4, 0xff, RZ, 0xc0, !PT ;  /* 0x000000ff04ff7812 */ /* 0x000fda000782c0ff */
[----:B------:R-:W-:Y:S05]  /*5ec0*/  @P1 BRA `(.L_x_147) ;  /* 0xfffffff400101947 */ /* 0x000fea000383ffff */
[----:B------:R-:W-:Y:S05]  /*5ed0*/  BSYNC B0 ;  /* 0x0000000000007941 */ /* 0x000fea0003800000 */
.L_x_135:
[----:B------:R-:W-:-:S03]  /*5ee0*/  UMOV UR6, 0xffffffff ;  /* 0xffffffff00067882 */ /* 0x000fc60000000000 */
[----:B------:R-:W-:Y:S05]  /*5ef0*/  BRA.DIV UR6, `(.L_x_148) ;  /* 0x00000006066c7947 */ /* 0x000fea000b800000 */
[----:B------:R-:W-:-:S13]  /*5f00*/  ELECT P6, URZ, PT ;  /* 0x00000000003f782f */ /* 0x000fda00038c0000 */
.L_x_165:
[----:B------:R-:W-:Y:S04]  /*5f10*/  BSSY B0, `(.L_x_149) ;  /* 0x0000034000007945 */ /* 0x000fe80003800000 */
[----:B------:R-:W-:Y:S05]  /*5f20*/  @!P6 BRA `(.L_x_150) ;  /* 0x0000000000c8e947 */ /* 0x000fea0003800000 */
[----:B------:R-:W-:-:S04]  /*5f30*/  LOP3.LUT R23, R23, 0x2, RZ, 0xfc, !PT ;  /* 0x0000000217177812 */ /* 0x000fc800078efcff */
[----:B------:R-:W-:-:S13]  /*5f40*/  ISETP.NE.AND P0, PT, R23, 0x3, PT ;  /* 0x000000031700780c */ /* 0x000fda0003f05270 */
[----:B------:R-:W-:Y:S05]  /*5f50*/  @!P0 BRA `(.L_x_151) ;  /* 0x0000000000048947 */ /* 0x000fea0003800000 */
[----:B------:R-:W-:Y:S01]  /*5f60*/  BPT.TRAP 0x1 ;  /* 0x000000040000795c */ /* 0x000fe20000300000 */
.L_x_151:
[----:B------:R-:W0:Y:S01]  /*5f70*/  S2R R5, SR_CgaCtaId ;  /* 0x0000000000057919 */ /* 0x000e220000008800 */
[----:B------:R-:W-:Y:S02]  /*5f80*/  MOV R0, 0x400 ;  /* 0x0000040000007802 */ /* 0x000fe40000000f00 */
[----:B------:R-:W-:Y:S02]  /*5f90*/  SHF.L.U32 R2, R3, 0x1f, RZ ;  /* 0x0000001f03027819 */ /* 0x000fe400000006ff */
[----:B0-----:R-:W-:-:S05]  /*5fa0*/  LEA R5, R5, R0, 0x18 ;  /* 0x0000000005057211 */ /* 0x001fca00078ec0ff */
[----:B------:R-:W-:-:S04]  /*5fb0*/  VIADD R5, R5, 0x28 ;  /* 0x0000002805057836 */ /* 0x000fc80000000000 */
[C---:B------:R-:W-:Y:S02]  /*5fc0*/  IMAD R7, R8.reuse, 0x8, R5 ;  /* 0x0000000808077824 */ /* 0x040fe400078e0205 */
[----:B------:R-:W-:Y:S02]  /*5fd0*/  VIADD R8, R8, 0x1 ;  /* 0x0000000108087836 */ /* 0x000fe40000000000 */
[----:B------:R-:W0:Y:S03]  /*5fe0*/  SYNCS.PHASECHK.TRANS64.TRYWAIT P0, [R7+URZ], R2 ;  /* 0x00000002070075a7 */ /* 0x000e26000800017f */
[----:B------:R-:W-:-:S04]  /*5ff0*/  ISETP.NE.AND P1, PT, R8, 0x5, PT ;  /* 0x000000050800780c */ /* 0x000fc80003f25270 */
[----:B------:R-:W-:Y:S02]  /*6000*/  SEL R0, RZ, 0x1, P1 ;  /* 0x00000001ff007807 */ /* 0x000fe40000800000 */
[----:B------:R-:W-:Y:S02]  /*6010*/  SEL R8, R8, RZ, P1 ;  /* 0x000000ff08087207 */ /* 0x000fe40000800000 */
[----:B------:R-:W-:-:S03]  /*6020*/  LOP3.LUT R9, R3, R0, RZ, 0x3c, !PT ;  /* 0x0000000003097212 */ /* 0x000fc600078e3cff */
[----:B------:R-:W-:Y:S01]  /*6030*/  IMAD R6, R8, 0x8, R5 ;  /* 0x0000000808067824 */ /* 0x000fe200078e0205 */
[----:B------:R-:W-:Y:S01]  /*6040*/  SHF.L.U32 R3, R9, 0x1f, RZ ;  /* 0x0000001f09037819 */ /* 0x000fe200000006ff */
[----:B0-----:R-:W-:Y:S06]  /*6050*/  @!P0 BRA `(.L_x_152) ;  /* 0x0000000400348947 */ /* 0x001fec0003800000 */
.L_x_166:
[----:B------:R-:W1:Y:S01]  /*6060*/  SYNCS.PHASECHK.TRANS64.TRYWAIT P0, [R6+URZ], R3 ;  /* 0x00000003060075a7 */ /* 0x000e62000800017f */
[----:B------:R-:W-:-:S05]  /*6070*/  VIADD R0, R8, 0x1 ;  /* 0x0000000108007836 */ /* 0x000fca0000000000 */
[----:B------:R-:W-:-:S04]  /*6080*/  ISETP.NE.AND P1, PT, R0, 0x5, PT ;  /* 0x000000050000780c */ /* 0x000fc80003f25270 */
[----:B0-----:R-:W-:Y:S02]  /*6090*/  SEL R2, RZ, 0x1, P1 ;  /* 0x00000001ff027807 */ /* 0x001fe40000800000 */
[----:B------:R-:W-:Y:S02]  /*60a0*/  SEL R0, R0, RZ, P1 ;  /* 0x000000ff00007207 */ /* 0x000fe40000800000 */
[----:B------:R-:W-:-:S03]  /*60b0*/  LOP3.LUT R9, R9, R2, RZ, 0x3c, !PT ;  /* 0x0000000209097212 */ /* 0x000fc600078e3cff */
[----:B------:R-:W-:Y:S01]  /*60c0*/  IMAD R7, R0, 0x8, R5 ;  /* 0x0000000800077824 */ /* 0x000fe200078e0205 */
[----:B------:R-:W-:Y:S01]  /*60d0*/  SHF.L.U32 R4, R9, 0x1f, RZ ;  /* 0x0000001f09047819 */ /* 0x000fe200000006ff */
[----:B-1----:R-:W-:Y:S06]  /*60e0*/  @!P0 BRA `(.L_x_153) ;  /* 0x0000000400248947 */ /* 0x002fec0003800000 */
.L_x_167:
[----:B------:R-:W1:Y:S01]  /*60f0*/  SYNCS.PHASECHK.TRANS64.TRYWAIT P0, [R7+URZ], R4 ;  /* 0x00000004070075a7 */ /* 0x000e62000800017f */
[----:B------:R-:W-:-:S05]  /*6100*/  VIADD R0, R0, 0x1 ;  /* 0x0000000100007836 */ /* 0x000fca0000000000 */
[----:B------:R-:W-:-:S04]  /*6110*/  ISETP.NE.AND P1, PT, R0, 0x5, PT ;  /* 0x000000050000780c */ /* 0x000fc80003f25270 */
[----:B------:R-:W-:Y:S02]  /*6120*/  SEL R2, RZ, 0x1, P1 ;  /* 0x00000001ff027807 */ /* 0x000fe40000800000 */
[----:B------:R-:W-:Y:S02]  /*6130*/  SEL R0, R0, RZ, P1 ;  /* 0x000000ff00007207 */ /* 0x000fe40000800000 */
[----:B------:R-:W-:-:S03]  /*6140*/  LOP3.LUT R9, R9, R2, RZ, 0x3c, !PT ;  /* 0x0000000209097212 */ /* 0x000fc600078e3cff */
[----:B0-----:R-:W-:Y:S01]  /*6150*/  IMAD R6, R0, 0x8, R5 ;  /* 0x0000000800067824 */ /* 0x001fe200078e0205 */
[----:B------:R-:W-:Y:S01]  /*6160*/  SHF.L.U32 R3, R9, 0x1f, RZ ;  /* 0x0000001f09037819 */ /* 0x000fe200000006ff */
[----:B-1----:R-:W-:Y:S06]  /*6170*/  @!P0 BRA `(.L_x_154) ;  /* 0x0000000400148947 */ /* 0x002fec0003800000 */
.L_x_168:
[----:B------:R-:W1:Y:S01]  /*6180*/  SYNCS.PHASECHK.TRANS64.TRYWAIT P0, [R6+URZ], R3 ;  /* 0x00000003060075a7 */ /* 0x000e62000800017f */
[----:B------:R-:W-:-:S05]  /*6190*/  VIADD R0, R0, 0x1 ;  /* 0x0000000100007836 */ /* 0x000fca0000000000 */
[----:B------:R-:W-:-:S04]  /*61a0*/  ISETP.NE.AND P1, PT, R0, 0x5, PT ;  /* 0x000000050000780c */ /* 0x000fc80003f25270 */
[----:B------:R-:W-:Y:S02]  /*61b0*/  SEL R2, RZ, 0x1, P1 ;  /* 0x00000001ff027807 */ /* 0x000fe40000800000 */
[----:B------:R-:W-:Y:S02]  /*61c0*/  SEL R0, R0, RZ, P1 ;  /* 0x000000ff00007207 */ /* 0x000fe40000800000 */
[----:B------:R-:W-:Y:S01]  /*61d0*/  LOP3.LUT R2, R9, R2, RZ, 0x3c, !PT ;  /* 0x0000000209027212 */ /* 0x000fe200078e3cff */
[----:B-1----:R-:W-:Y:S06]  /*61e0*/  @!P0 BRA `(.L_x_155) ;  /* 0x00000004000c8947 */ /* 0x002fec0003800000 */
.L_x_169:
[----:B------:R-:W-:Y:S01]  /*61f0*/  IMAD R5, R0, 0x8, R5 ;  /* 0x0000000800057824 */ /* 0x000fe200078e0205 */
[----:B------:R-:W-:-:S07]  /*6200*/  SHF.L.U32 R0, R2, 0x1f, RZ ;  /* 0x0000001f02007819 */ /* 0x000fce00000006ff */
.L_x_156:
[----:B--2---:R2:W3:Y:S02]  /*6210*/  SYNCS.PHASECHK.TRANS64.TRYWAIT P0, [R5+URZ], R0 ;  /* 0x00000000050075a7 */ /* 0x0044e4000800017f */
[----:B---3--:R-:W-:Y:S05]  /*6220*/  @!P0 NANOSLEEP.SYNCS 0x989680 ;  /* 0x009896800000895d */ /* 0x008fea0003900000 */
[----:B------:R-:W3:Y:S02]  /*6230*/  @!P0 SYNCS.PHASECHK.TRANS64 P0, [R5+URZ], R0 ;  /* 0x00000000050085a7 */ /* 0x000ee4000800007f */
[----:B---3--:R-:W-:Y:S05]  /*6240*/  @!P0 BRA `(.L_x_156) ;  /* 0xfffffffc00f08947 */ /* 0x008fea000383ffff */
.L_x_150:
[----:B------:R-:W-:Y:S05]  /*6250*/  BSYNC B0 ;  /* 0x0000000000007941 */ /* 0x000fea0003800000 */
.L_x_149:
[----:B------:R-:W-:Y:S05]  /*6260*/  EXIT ;  /* 0x000000000000794d */ /* 0x000fea0003800000 */
.L_x_15:
[----:B0-----:R-:W-:-:S04]  /*6270*/  IMAD.U32 R3, RZ, RZ, UR43 ;  /* 0x0000002bff037e24 */ /* 0x001fc8000f8e00ff */
[----:B------:R0:W1:Y:S03]  /*6280*/  SYNCS.PHASECHK.TRANS64.TRYWAIT P0, [R3+URZ+-0x8], R0 ;  /* 0xfffff800030075a7 */ /* 0x000066000800017f */
[----:B-1----:R-:W-:Y:S05]  /*6290*/  @!P0 NANOSLEEP.SYNCS 0x989680 ;  /* 0x009896800000895d */ /* 0x002fea0003900000 */
[----:B------:R-:W1:Y:S02]  /*62a0*/  @!P0 SYNCS.PHASECHK.TRANS64 P0, [R3+URZ+-0x8], R0 ;  /* 0xfffff800030085a7 */ /* 0x000e64000800007f */
[----:B-1----:R-:W-:Y:S05]  /*62b0*/  @!P0 BRA `(.L_x_15) ;  /* 0xfffffffc00ec8947 */ /* 0x002fea000383ffff */
[----:B------:R-:W-:Y:S05]  /*62c0*/  BRA `(.L_x_157) ;  /* 0xffffffb000b87947 */ /* 0x000fea000383ffff */
.L_x_20:
[----:B-1----:R1:W2:Y:S02]  /*62d0*/  SYNCS.PHASECHK.TRANS64.TRYWAIT P1, [R3+URZ], R0 ;  /* 0x00000000030075a7 */ /* 0x0022a4000802017f */
[----:B--2---:R-:W-:Y:S05]  /*62e0*/  @!P1 NANOSLEEP.SYNCS 0x989680 ;  /* 0x009896800000995d */ /* 0x004fea0003900000 */
[----:B------:R-:W2:Y:S02]  /*62f0*/  @!P1 SYNCS.PHASECHK.TRANS64 P1, [R3+URZ], R0 ;  /* 0x00000000030095a7 */ /* 0x000ea4000802007f */
[----:B--2---:R-:W-:Y:S05]  /*6300*/  @!P1 BRA `(.L_x_20) ;  /* 0xfffffffc00f09947 */ /* 0x004fea000383ffff */
[----:B------:R-:W-:Y:S05]  /*6310*/  BRA `(.L_x_19) ;  /* 0xffffffb400287947 */ /* 0x000fea000383ffff */
.L_x_25:
[----:B-1----:R-:W-:-:S04]  /*6320*/  IMAD.U32 R4, RZ, RZ, UR4 ;  /* 0x00000004ff047e24 */ /* 0x002fc8000f8e00ff */
[----:B------:R1:W2:Y:S03]  /*6330*/  SYNCS.PHASECHK.TRANS64.TRYWAIT P1, [R4+URZ], R3 ;  /* 0x00000003040075a7 */ /* 0x0002a6000802017f */
[----:B--2---:R-:W-:Y:S05]  /*6340*/  @!P1 NANOSLEEP.SYNCS 0x989680 ;  /* 0x009896800000995d */ /* 0x004fea0003900000 */
[----:B------:R-:W2:Y:S02]  /*6350*/  @!P1 SYNCS.PHASECHK.TRANS64 P1, [R4+URZ], R3 ;  /* 0x00000003040095a7 */ /* 0x000ea4000802007f */
[----:B--2---:R-:W-:Y:S05]  /*6360*/  @!P1 BRA `(.L_x_25) ;  /* 0xfffffffc00ec9947 */ /* 0x004fea000383ffff */
[----:B------:R-:W-:Y:S05]  /*6370*/  BRA `(.L_x_24) ;  /* 0xffffffb800507947 */ /* 0x000fea000383ffff */
.L_x_31:
[----:B0-----:R-:W-:-:S04]  /*6380*/  IMAD.U32 R4, RZ, RZ, UR43 ;  /* 0x0000002bff047e24 */ /* 0x001fc8000f8e00ff */
[----:B------:R0:W1:Y:S03]  /*6390*/  SYNCS.PHASECHK.TRANS64.TRYWAIT P0, [R4+URZ+0x8], R3 ;  /* 0x00000803040075a7 */ /* 0x000066000800017f */
[----:B-1----:R-:W-:Y:S05]  /*63a0*/  @!P0 NANOSLEEP.SYNCS 0x989680 ;  /* 0x009896800000895d */ /* 0x002fea0003900000 */
[----:B------:R-:W1:Y:S02]  /*63b0*/  @!P0 SYNCS.PHASECHK.TRANS64 P0, [R4+URZ+0x8], R3 ;  /* 0x00000803040085a7 */ /* 0x000e64000800007f */
[----:B-1----:R-:W-:Y:S05]  /*63c0*/  @!P0 BRA `(.L_x_31) ;  /* 0xfffffffc00ec8947 */ /* 0x002fea000383ffff */
[----:B------:R-:W-:Y:S05]  /*63d0*/  BRA `(.L_x_158) ;  /* 0xffffffbc00ec7947 */ /* 0x000fea000383ffff */
.L_x_136:
[----:B------:R-:W-:Y:S01]  /*63e0*/  BSSY B1, `(.L_x_159) ;  /* 0x0000006000017945 */ /* 0x000fe20003800000 */
[----:B------:R-:W-:-:S07]  /*63f0*/  IMAD.MOV.U32 R15, RZ, RZ, -0x1 ;  /* 0xffffffffff0f7424 */ /* 0x000fce00078e00ff */
[----:B-----5:R-:W-:Y:S05]  /*6400*/  WARPSYNC.COLLECTIVE R15, `(.L_x_160) ;  /* 0x000000000f0c7348 */ /* 0x020fea0003c00000 */
[----:B------:R-:W-:Y:S02]  /*6410*/  ELECT P6, UR62, PT ;  /* 0x00000000003e782f */ /* 0x000fe400038c0000 */
[----:B------:R-:W-:Y:S01]  /*6420*/  MOV R14, UR62 ;  /* 0x0000003e000e7c02 */ /* 0x000fe20008000f00 */
[----:B-----5:R-:W-:Y:S10]  /*6430*/  ENDCOLLECTIVE ;  /* 0x000000000000791b */ /* 0x020ff40003800000 */
.L_x_160:
[----:B------:R-:W-:Y:S05]  /*6440*/  BSYNC B1 ;  /* 0x0000000000017941 */ /* 0x000fea0003800000 */
.L_x_159:
[----:B------:R-:W-:Y:S05]  /*6450*/  BRA `(.L_x_161) ;  /* 0xffffffec00b87947 */ /* 0x000fea000383ffff */
.L_x_139:
[----:B-1----:R1:W2:Y:S02]  /*6460*/  SYNCS.PHASECHK.TRANS64.TRYWAIT P1, [R11+URZ+0x28], R6 ;  /* 0x000028060b0075a7 */ /* 0x0022a4000802017f */
[----:B--2---:R-:W-:Y:S05]  /*6470*/  @!P1 NANOSLEEP.SYNCS 0x989680 ;  /* 0x009896800000995d */ /* 0x004fea0003900000 */
[----:B------:R-:W2:Y:S02]  /*6480*/  @!P1 SYNCS.PHASECHK.TRANS64 P1, [R11+URZ+0x28], R6 ;  /* 0x000028060b0095a7 */ /* 0x000ea4000802007f */
[----:B--2---:R-:W-:Y:S05]  /*6490*/  @!P1 BRA `(.L_x_139) ;  /* 0xfffffffc00f09947 */ /* 0x004fea000383ffff */
[----:B------:R-:W-:Y:S05]  /*64a0*/  BRA `(.L_x_162) ;  /* 0xffffffec00ec7947 */ /* 0x000fea000383ffff */
.L_x_148:
[----:B------:R-:W-:Y:S01]  /*64b0*/  BSSY B0, `(.L_x_163) ;  /* 0x0000006000007945 */ /* 0x000fe20003800000 */
[----:B------:R-:W-:-:S07]  /*64c0*/  IMAD.MOV.U32 R15, RZ, RZ, -0x1 ;  /* 0xffffffffff0f7424 */ /* 0x000fce00078e00ff */
[----:B-----5:R-:W-:Y:S05]  /*64d0*/  WARPSYNC.COLLECTIVE R15, `(.L_x_164) ;  /* 0x000000000f0c7348 */ /* 0x020fea0003c00000 */
[----:B------:R-:W-:Y:S02]  /*64e0*/  ELECT P6, UR62, PT ;  /* 0x00000000003e782f */ /* 0x000fe400038c0000 */
[----:B------:R-:W-:Y:S01]  /*64f0*/  MOV R14, UR62 ;  /* 0x0000003e000e7c02 */ /* 0x000fe20008000f00 */
[----:B-----5:R-:W-:Y:S10]  /*6500*/  ENDCOLLECTIVE ;  /* 0x000000000000791b */ /* 0x020ff40003800000 */
.L_x_164:
[----:B------:R-:W-:Y:S05]  /*6510*/  BSYNC B0 ;  /* 0x0000000000007941 */ /* 0x000fea0003800000 */
.L_x_163:
[----:B------:R-:W-:Y:S05]  /*6520*/  BRA `(.L_x_165) ;  /* 0xfffffff800787947 */ /* 0x000fea000383ffff */
.L_x_152:
[----:B0-----:R0:W1:Y:S02]  /*6530*/  SYNCS.PHASECHK.TRANS64.TRYWAIT P0, [R7+URZ], R2 ;  /* 0x00000002070075a7 */ /* 0x001064000800017f */
[----:B-1----:R-:W-:Y:S05]  /*6540*/  @!P0 NANOSLEEP.SYNCS 0x989680 ;  /* 0x009896800000895d */ /* 0x002fea0003900000 */
[----:B------:R-:W1:Y:S02]  /*6550*/  @!P0 SYNCS.PHASECHK.TRANS64 P0, [R7+URZ], R2 ;  /* 0x00000002070085a7 */ /* 0x000e64000800007f */
[----:B-1----:R-:W-:Y:S05]  /*6560*/  @!P0 BRA `(.L_x_152) ;  /* 0xfffffffc00f08947 */ /* 0x002fea000383ffff */
[----:B------:R-:W-:Y:S05]  /*6570*/  BRA `(.L_x_166) ;  /* 0xfffffff800b87947 */ /* 0x000fea000383ffff */
.L_x_153:
[----:B0-----:R0:W1:Y:S02]  /*6580*/  SYNCS.PHASECHK.TRANS64.TRYWAIT P0, [R6+URZ], R3 ;  /* 0x00000003060075a7 */ /* 0x001064000800017f */
[----:B-1----:R-:W-:Y:S05]  /*6590*/  @!P0 NANOSLEEP.SYNCS 0x989680 ;  /* 0x009896800000895d */ /* 0x002fea0003900000 */
[----:B------:R-:W1:Y:S02]  /*65a0*/  @!P0 SYNCS.PHASECHK.TRANS64 P0, [R6+URZ], R3 ;  /* 0x00000003060085a7 */ /* 0x000e64000800007f */
[----:B-1----:R-:W-:Y:S05]  /*65b0*/  @!P0 BRA `(.L_x_153) ;  /* 0xfffffffc00f08947 */ /* 0x002fea000383ffff */
[----:B------:R-:W-:Y:S05]  /*65c0*/  BRA `(.L_x_167) ;  /* 0xfffffff800c87947 */ /* 0x000fea000383ffff */
.L_x_154:
[----:B0-----:R0:W1:Y:S02]  /*65d0*/  SYNCS.PHASECHK.TRANS64.TRYWAIT P0, [R7+URZ], R4 ;  /* 0x00000004070075a7 */ /* 0x001064000800017f */
[----:B-1----:R-:W-:Y:S05]  /*65e0*/  @!P0 NANOSLEEP.SYNCS 0x989680 ;  /* 0x009896800000895d */ /* 0x002fea0003900000 */
[----:B------:R-:W1:Y:S02]  /*65f0*/  @!P0 SYNCS.PHASECHK.TRANS64 P0, [R7+URZ], R4 ;  /* 0x00000004070085a7 */ /* 0x000e64000800007f */
[----:B-1----:R-:W-:Y:S05]  /*6600*/  @!P0 BRA `(.L_x_154) ;  /* 0xfffffffc00f08947 */ /* 0x002fea000383ffff */
[----:B------:R-:W-:Y:S05]  /*6610*/  BRA `(.L_x_168) ;  /* 0xfffffff800d87947 */ /* 0x000fea000383ffff */
.L_x_155:
[----:B-1----:R1:W2:Y:S02]  /*6620*/  SYNCS.PHASECHK.TRANS64.TRYWAIT P0, [R6+URZ], R3 ;  /* 0x00000003060075a7 */ /* 0x0022a4000800017f */
[----:B--2---:R-:W-:Y:S05]  /*6630*/  @!P0 NANOSLEEP.SYNCS 0x989680 ;  /* 0x009896800000895d */ /* 0x004fea0003900000 */
[----:B------:R-:W2:Y:S02]  /*6640*/  @!P0 SYNCS.PHASECHK.TRANS64 P0, [R6+URZ], R3 ;  /* 0x00000003060085a7 */ /* 0x000ea4000800007f */
[----:B--2---:R-:W-:Y:S05]  /*6650*/  @!P0 BRA `(.L_x_155) ;  /* 0xfffffffc00f08947 */ /* 0x004fea000383ffff */
[----:B------:R-:W-:Y:S05]  /*6660*/  BRA `(.L_x_169) ;  /* 0xfffffff800e07947 */ /* 0x000fea000383ffff */
.L_x_170:
[----:B------:R-:W-:-:S00]  /*6670*/  BRA `(.L_x_170) ;  /* 0xfffffffc00fc7947 */ /* 0x000fc0000383ffff */
[----:B------:R-:W-:-:S00]  /*6680*/  NOP ;  /* 0x0000000000007918 */ /* 0x000fc00000000000 */
[----:B------:R-:W-:-:S00]  /*6690*/  NOP ;  /* 0x0000000000007918 */ /* 0x000fc00000000000 */
[----:B------:R-:W-:-:S00]  /*66a0*/  NOP ;  /* 0x0000000000007918 */ /* 0x000fc00000000000 */
[----:B------:R-:W-:-:S00]  /*66b0*/  NOP ;  /* 0x0000000000007918 */ /* 0x000fc00000000000 */
[----:B------:R-:W-:-:S00]  /*66c0*/  NOP ;  /* 0x0000000000007918 */ /* 0x000fc00000000000 */
[----:B------:R-:W-:-:S00]  /*66d0*/  NOP ;  /* 0x0000000000007918 */ /* 0x000fc00000000000 */
[----:B------:R-:W-:-:S00]  /*66e0*/  NOP ;  /* 0x0000000000007918 */ /* 0x000fc00000000000 */
[----:B------:R-:W-:-:S00]  /*66f0*/  NOP ;  /* 0x0000000000007918 */ /* 0x000fc00000000000 */
.L_x_171:


//--------------------- .nv.global.init           --------------------------
	.section	.nv.global.init,"aw",@progbits
.nv.global.init:
	.type		$str$22,@object
	.size		$str$22,($str$23 - $str$22)
$str$22:
        /*0000*/ 	.byte	0x6b, 0x5f, 0x74, 0x69, 0x6c, 0x65, 0x5f, 0x63, 0x6f, 0x75, 0x6e, 0x74, 0x20, 0x3e, 0x3d, 0x20
        /*0010*/ 	.byte	0x31, 0x00
	.type		$str$23,@object
	.size		$str$23,(__unnamed_1 - $str$23)
$str$23:
        /*0012*/ 	.byte	0x2f, 0x74, 0x6d, 0x70, 0x2f, 0x63, 0x75, 0x74, 0x6c, 0x61, 0x73, 0x73, 0x5f, 0x73, 0x77, 0x65
        /*0022*/ 	.byte	0x65, 0x70, 0x5f, 0x73, 0x72, 0x63, 0x2f, 0x69, 0x6e, 0x63, 0x6c, 0x75, 0x64, 0x65, 0x2f, 0x63
        /*0032*/ 	.byte	0x75, 0x74, 0x6c, 0x61, 0x73, 0x73, 0x2f, 0x67, 0x65, 0x6d, 0x6d, 0x2f, 0x63, 0x6f, 0x6c, 0x6c
        /*0042*/ 	.byte	0x65, 0x63, 0x74, 0x69, 0x76, 0x65, 0x2f, 0x73, 0x6d, 0x39, 0x30, 0x5f, 0x6d, 0x6d, 0x61, 0x5f
        /*0052*/ 	.byte	0x74, 0x6d, 0x61, 0x5f, 0x67, 0x6d, 0x6d, 0x61, 0x5f, 0x73, 0x73, 0x5f, 0x77, 0x61, 0x72, 0x70
        /*0062*/ 	.byte	0x73, 0x70, 0x65, 0x63, 0x69, 0x61, 0x6c, 0x69, 0x7a, 0x65, 0x64, 0x2e, 0x68, 0x70, 0x70, 0x00
	.type		__unnamed_1,@object
	.size		__unnamed_1,(.L_0 - __unnamed_1)
__unnamed_1:
        /*0072*/ 	.byte	0x76, 0x6f, 0x69, 0x64, 0x20, 0x63, 0x75, 0x74, 0x6c, 0x61, 0x73, 0x73, 0x3a, 0x3a, 0x67, 0x65
        /* <DEDUP_REMOVED lines=171> */
        /*0b32*/ 	.byte	0x74, 0x65, 0x3a, 0x3a, 0x69, 0x64, 0x65, 0x6e, 0x74, 0x69, 0x74, 0x79, 0x5d, 0x00
.L_0:


//--------------------- .nv.shared._ZN7cutlass13device_kernelINS_4gemm6kernel13GemmUniversalIN4cute5tupleIJiiiiEEENS1_10collective13CollectiveMmaINS1_34MainloopSm90TmaGmmaWarpSpecializedILi5ENS5_IJNS4_1CILi1EEESB_SB_EEENS1_32KernelTmaWarpSpecializedPingpongEEENS5_IJNSA_ILi64EEENSA_ILi96EEENSA_ILi256EEEEEEaNS5_IJlSB_lEEEaSJ_NS4_8TiledMMAINS4_8MMA_AtomIJNS4_4SM904GMMA26MMA_64x96x32_S32S8S8_SS_TNEEEENS4_6LayoutISC_NS5_IJNSA_ILi0EEESR_SR_EEEEENS5_IJNS4_10UnderscoreESU_SU_EEEEENS4_13SM90_TMA_LOADENS4_14ComposedLayoutINS4_7SwizzleILi3ELi4ELi3EEENS4_18smem_ptr_flag_bitsILi8EEENSQ_INS5_IJNSA_ILi8EEENSA_ILi128EEEEEENS5_IJS14_SB_EEEEEEEvNS4_8identityESX_S18_vS19_EENS_8epilogue10collective6detail29Sm90TmaWarpSpecializedAdapterINS1C_15DefaultEpilogueIaSJ_SJ_NS1B_6thread17LinearCombinationIaLi1EiiLNS1G_9ScaleType4KindE0ELNS_15FloatRoundStyleE2EaEENS1_15EpilogueDefaultEEEEEvvEEEEvNT_6ParamsE --------------------------
	.section	.nv.shared._ZN7cutlass13device_kernelINS_4gemm6kernel13GemmUniversalIN4cute5tupleIJiiiiEEENS1_10collective13CollectiveMmaINS1_34MainloopSm90TmaGmmaWarpSpecializedILi5ENS5_IJNS4_1CILi1EEESB_SB_EEENS1_32KernelTmaWarpSpecializedPingpongEEENS5_IJNSA_ILi64EEENSA_ILi96EEENSA_ILi256EEEEEEaNS5_IJlSB_lEEEaSJ_NS4_8TiledMMAINS4_8MMA_AtomIJNS4_4SM904GMMA26MMA_64x96x32_S32S8S8_SS_TNEEEENS4_6LayoutISC_NS5_IJNSA_ILi0EEESR_SR_EEEEENS5_IJNS4_10UnderscoreESU_SU_EEEEENS4_13SM90_TMA_LOADENS4_14ComposedLayoutINS4_7SwizzleILi3ELi4ELi3EEENS4_18smem_ptr_flag_bitsILi8EEENSQ_INS5_IJNSA_ILi8EEENSA_ILi128EEEEEENS5_IJS14_SB_EEEEEEEvNS4_8identityESX_S18_vS19_EENS_8epilogue10collective6detail29Sm90TmaWarpSpecializedAdapterINS1C_15DefaultEpilogueIaSJ_SJ_NS1B_6thread17LinearCombinationIaLi1EiiLNS1G_9ScaleType4KindE0ELNS_15FloatRoundStyleE2EaEENS1_15EpilogueDefaultEEEEEvvEEEEvNT_6ParamsE,"aw",@nobits
	.sectionflags	@""
	.align	16
	.zero		1024


//--------------------- .nv.shared.reserved.0     --------------------------
	.section	.nv.shared.reserved.0,"aw",@nobits
	.weak		__nv_reservedSMEM_offset_0_alias
	.size		__nv_reservedSMEM_offset_0_alias, 0, 0
	.other		__nv_reservedSMEM_offset_0_alias,@"STO_CUDA_RESERVED_SHARED STV_DEFAULT"
__nv_reservedSMEM_offset_0_alias:
	.zero		0


//--------------------- .nv.global                --------------------------
	.section	.nv.global,"aw",@nobits
.nv.global:
	.type		_ZN39_INTERNAL_08b638c5_4_k_cu_f86da095_76924cute1_E,@object
	.size		_ZN39_INTERNAL_08b638c5_4_k_cu_f86da095_76924cute1_E,(_ZN39_INTERNAL_08b638c5_4_k_cu_f86da095_76924cuda3std3__45__cpo6cbeginE - _ZN39_INTERNAL_08b638c5_4_k_cu_f86da095_76924cute1_E)
_ZN39_INTERNAL_08b638c5_4_k_cu_f86da095_76924cute1_E:
	.zero		1
	.type		_ZN39_INTERNAL_08b638c5_4_k_cu_f86da095_76924cuda3std3__45__cpo6cbeginE,@object
	.size		_ZN39_INTERNAL_08b638c5_4_k_cu_f86da095_76924cuda3std3__45__cpo6cbeginE,(_ZN39_INTERNAL_08b638c5_4_k_cu_f86da095_76924cuda3std3__48in_placeE - _ZN39_INTERNAL_08b638c5_4_k_cu_f86da095_76924cuda3std3__45__cpo6cbeginE)
_ZN39_INTERNAL_08b638c5_4_k_cu_f86da095_76924cuda3std3__45__cpo6cbeginE:
	.zero		1
	.type		_ZN39_INTERNAL_08b638c5_4_k_cu_f86da095_76924cuda3std3__48in_placeE,@object
	.size		_ZN39_INTERNAL_08b638c5_4_k_cu_f86da095_76924cuda3std3__48in_placeE,(_ZN39_INTERNAL_08b638c5_4_k_cu_f86da095_76924cuda3std6ranges3__45__cpo9iter_moveE - _ZN39_INTERNAL_08b638c5_4_k_cu_f86da095_76924cuda3std3__48in_placeE)
_ZN39_INTERNAL_08b638c5_4_k_cu_f86da095_76924cuda3std3__48in_placeE:
	.zero		1
	.type		_ZN39_INTERNAL_08b638c5_4_k_cu_f86da095_76924cuda3std6ranges3__45__cpo9iter_moveE,@object
	.size		_ZN39_INTERNAL_08b638c5_4_k_cu_f86da095_76924cuda3std6ranges3__45__cpo9iter_moveE,(_ZN39_INTERNAL_08b638c5_4_k_cu_f86da095_76924cuda3std3__45__cpo5beginE - _ZN39_INTERNAL_08b638c5_4_k_cu_f86da095_76924cuda3std6ranges3__45__cpo9iter_moveE)
_ZN39_INTERNAL_08b638c5_4_k_cu_f86da095_76924cuda3std6ranges3__45__cpo9iter_moveE:
	.zero		1
	.type		_ZN39_INTERNAL_08b638c5_4_k_cu_f86da095_76924cuda3std3__45__cpo5beginE,@object
	.size		_ZN39_INTERNAL_08b638c5_4_k_cu_f86da095_76924cuda3std3__45__cpo5beginE,(_ZN39_INTERNAL_08b638c5_4_k_cu_f86da095_76924cuda3std3__441_GLOBAL__N__08b638c5_4_k_cu_f86da095_76926ignoreE - _ZN39_INTERNAL_08b638c5_4_k_cu_f86da095_76924cuda3std3__45__cpo5beginE)
_ZN39_INTERNAL_08b638c5_4_k_cu_f86da095_76924cuda3std3__45__cpo5beginE:
	.zero		1
	.type		_ZN39_INTERNAL_08b638c5_4_k_cu_f86da095_76924cuda3std3__441_GLOBAL__N__08b638c5_4_k_cu_f86da095_76926ignoreE,@object
	.size		_ZN39_INTERNAL_08b638c5_4_k_cu_f86da095_76924cuda3std3__441_GLOBAL__N__08b638c5_4_k_cu_f86da095_76926ignoreE,(_ZN39_INTERNAL_08b638c5_4_k_cu_f86da095_76924cute7productE - _ZN39_INTERNAL_08b638c5_4_k_cu_f86da095_76924cuda3std3__441_GLOBAL__N__08b638c5_4_k_cu_f86da095_76926ignoreE)
_ZN39_INTERNAL_08b638c5_4_k_cu_f86da095_76924cuda3std3__441_GLOBAL__N__08b638c5_4_k_cu_f86da095_76926ignoreE:
	.zero		1
	.type		_ZN39_INTERNAL_08b638c5_4_k_cu_f86da095_76924cute7productE,@object
	.size		_ZN39_INTERNAL_08b638c5_4_k_cu_f86da095_76924cute7productE,(_ZN39_INTERNAL_08b638c5_4_k_cu_f86da095_76924cuda3std3__45__cpo3endE - _ZN39_INTERNAL_08b638c5_4_k_cu_f86da095_76924cute7productE)
_ZN39_INTERNAL_08b638c5_4_k_cu_f86da095_76924cute7productE:
	.zero		1
	.type		_ZN39_INTERNAL_08b638c5_4_k_cu_f86da095_76924cuda3std3__45__cpo3endE,@object
	.size		_ZN39_INTERNAL_08b638c5_4_k_cu_f86da095_76924cuda3std3__45__cpo3endE,(_ZN39_INTERNAL_08b638c5_4_k_cu_f86da095_76924cuda3std3__419piecewise_constructE - _ZN39_INTERNAL_08b638c5_4_k_cu_f86da095_76924cuda3std3__45__cpo3endE)
_ZN39_INTERNAL_08b638c5_4_k_cu_f86da095_76924cuda3std3__45__cpo3endE:
	.zero		1
	.type		_ZN39_INTERNAL_08b638c5_4_k_cu_f86da095_76924cuda3std3__419piecewise_constructE,@object
	.size		_ZN39_INTERNAL_08b638c5_4_k_cu_f86da095_76924cuda3std3__419piecewise_constructE,(_ZN39_INTERNAL_08b638c5_4_k_cu_f86da095_76924cuda3std3__45__cpo4cendE - _ZN39_INTERNAL_08b638c5_4_k_cu_f86da095_76924cuda3std3__419piecewise_constructE)
_ZN39_INTERNAL_08b638c5_4_k_cu_f86da095_76924cuda3std3__419piecewise_constructE:
	.zero		1
	.type		_ZN39_INTERNAL_08b638c5_4_k_cu_f86da095_76924cuda3std3__45__cpo4cendE,@object
	.size		_ZN39_INTERNAL_08b638c5_4_k_cu_f86da095_76924cuda3std3__45__cpo4cendE,(_ZN39_INTERNAL_08b638c5_4_k_cu_f86da095_76924cuda3std6ranges3__45__cpo4swapE - _ZN39_INTERNAL_08b638c5_4_k_cu_f86da095_76924cuda3std3__45__cpo4cendE)
_ZN39_INTERNAL_08b638c5_4_k_cu_f86da095_76924cuda3std3__45__cpo4cendE:
	.zero		1
	.type		_ZN39_INTERNAL_08b638c5_4_k_cu_f86da095_76924cuda3std6ranges3__45__cpo4swapE,@object
	.size		_ZN39_INTERNAL_08b638c5_4_k_cu_f86da095_76924cuda3std6ranges3__45__cpo4swapE,(.L_8 - _ZN39_INTERNAL_08b638c5_4_k_cu_f86da095_76924cuda3std6ranges3__45__cpo4swapE)
_ZN39_INTERNAL_08b638c5_4_k_cu_f86da095_76924cuda3std6ranges3__45__cpo4swapE:
	.zero		1
.L_8:


//--------------------- .nv.constant0._ZN7cutlass13device_kernelINS_4gemm6kernel13GemmUniversalIN4cute5tupleIJiiiiEEENS1_10collective13CollectiveMmaINS1_34MainloopSm90TmaGmmaWarpSpecializedILi5ENS5_IJNS4_1CILi1EEESB_SB_EEENS1_32KernelTmaWarpSpecializedPingpongEEENS5_IJNSA_ILi64EEENSA_ILi96EEENSA_ILi256EEEEEEaNS5_IJlSB_lEEEaSJ_NS4_8TiledMMAINS4_8MMA_AtomIJNS4_4SM904GMMA26MMA_64x96x32_S32S8S8_SS_TNEEEENS4_6LayoutISC_NS5_IJNSA_ILi0EEESR_SR_EEEEENS5_IJNS4_10UnderscoreESU_SU_EEEEENS4_13SM90_TMA_LOADENS4_14ComposedLayoutINS4_7SwizzleILi3ELi4ELi3EEENS4_18smem_ptr_flag_bitsILi8EEENSQ_INS5_IJNSA_ILi8EEENSA_ILi128EEEEEENS5_IJS14_SB_EEEEEEEvNS4_8identityESX_S18_vS19_EENS_8epilogue10collective6detail29Sm90TmaWarpSpecializedAdapterINS1C_15DefaultEpilogueIaSJ_SJ_NS1B_6thread17LinearCombinationIaLi1EiiLNS1G_9ScaleType4KindE0ELNS_15FloatRoundStyleE2EaEENS1_15EpilogueDefaultEEEEEvvEEEEvNT_6ParamsE --------------------------
	.section	.nv.constant0._ZN7cutlass13device_kernelINS_4gemm6kernel13GemmUniversalIN4cute5tupleIJiiiiEEENS1_10collective13CollectiveMmaINS1_34MainloopSm90TmaGmmaWarpSpecializedILi5ENS5_IJNS4_1CILi1EEESB_SB_EEENS1_32KernelTmaWarpSpecializedPingpongEEENS5_IJNSA_ILi64EEENSA_ILi96EEENSA_ILi256EEEEEEaNS5_IJlSB_lEEEaSJ_NS4_8TiledMMAINS4_8MMA_AtomIJNS4_4SM904GMMA26MMA_64x96x32_S32S8S8_SS_TNEEEENS4_6LayoutISC_NS5_IJNSA_ILi0EEESR_SR_EEEEENS5_IJNS4_10UnderscoreESU_SU_EEEEENS4_13SM90_TMA_LOADENS4_14ComposedLayoutINS4_7SwizzleILi3ELi4ELi3EEENS4_18smem_ptr_flag_bitsILi8EEENSQ_INS5_IJNSA_ILi8EEENSA_ILi128EEEEEENS5_IJS14_SB_EEEEEEEvNS4_8identityESX_S18_vS19_EENS_8epilogue10collective6detail29Sm90TmaWarpSpecializedAdapterINS1C_15DefaultEpilogueIaSJ_SJ_NS1B_6thread17LinearCombinationIaLi1EiiLNS1G_9ScaleType4KindE0ELNS_15FloatRoundStyleE2EaEENS1_15EpilogueDefaultEEEEEvvEEEEvNT_6ParamsE,"a",@progbits
	.sectionflags	@""
	.align	4
.nv.constant0._ZN7cutlass13device_kernelINS_4gemm6kernel13GemmUniversalIN4cute5tupleIJiiiiEEENS1_10collective13CollectiveMmaINS1_34MainloopSm90TmaGmmaWarpSpecializedILi5ENS5_IJNS4_1CILi1EEESB_SB_EEENS1_32KernelTmaWarpSpecializedPingpongEEENS5_IJNSA_ILi64EEENSA_ILi96EEENSA_ILi256EEEEEEaNS5_IJlSB_lEEEaSJ_NS4_8TiledMMAINS4_8MMA_AtomIJNS4_4SM904GMMA26MMA_64x96x32_S32S8S8_SS_TNEEEENS4_6LayoutISC_NS5_IJNSA_ILi0EEESR_SR_EEEEENS5_IJNS4_10UnderscoreESU_SU_EEEEENS4_13SM90_TMA_LOADENS4_14ComposedLayoutINS4_7SwizzleILi3ELi4ELi3EEENS4_18smem_ptr_flag_bitsILi8EEENSQ_INS5_IJNSA_ILi8EEENSA_ILi128EEEEEENS5_IJS14_SB_EEEEEEEvNS4_8identityESX_S18_vS19_EENS_8epilogue10collective6detail29Sm90TmaWarpSpecializedAdapterINS1C_15DefaultEpilogueIaSJ_SJ_NS1B_6thread17LinearCombinationIaLi1EiiLNS1G_9ScaleType4KindE0ELNS_15FloatRoundStyleE2EaEENS1_15EpilogueDefaultEEEEEvvEEEEvNT_6ParamsE:
	.zero		1664


//--------------------- SYMBOLS --------------------------

	.type		.nv.reservedSmem.offset0,@object
	.size		.nv.reservedSmem.offset0,0x4
	.type		__assertfail,@function
